	.target	sm_100a

	.elftype	@"ET_EXEC"


//--------------------- .note.nv.tkinfo           --------------------------
	.section	.note.nv.tkinfo,"",@"SHT_NOTE"
	.sectionflags	@"SHF_NOTE_NV_TKINFO"
	.tkinfo
        /*0018*/ 	.word	0x00000002
        /*0030*/ 	.string	""
        /*0030*/ 	.string	"ptxas"
        /*0030*/ 	.string	"Cuda compilation tools, release 13.0, V13.0.88"
        /*0030*/ 	.string	"Build cuda_13.0.r13.0/compiler.36424714_0"
        /*0030*/ 	.string	"-arch sm_100a -m 64 "



//--------------------- .note.nv.cuinfo           --------------------------
	.section	.note.nv.cuinfo,"",@"SHT_NOTE"
	.sectionflags	@"SHF_NOTE_NV_CUINFO"
        /*0018*/ 	.short	0x0002
        /*001a*/ 	.short	0x0064
        /*001c*/ 	.short	0x0082
	.zero		2


//--------------------- .nv.info                  --------------------------
	.section	.nv.info,"",@"SHT_CUDA_INFO"
	.align	4


	//----- nvinfo : EIATTR_REGCOUNT
	.align		4
        /*0000*/ 	.byte	0x04, 0x2f
        /*0002*/ 	.short	(.L_19 - .L_18)
	.align		4
.L_18:
        /*0004*/ 	.word	index@(_ZN7cutlass13device_kernelINS_4gemm6kernel13GemmUniversalIN4cute5tupleIJiiiiEEENS1_10collective13CollectiveMmaINS1_41MainloopSm100TmaUmmaWarpSpecializedSparseILi2ELi2ELi1ENS5_IJNS4_1CILi1EEENSA_ILi2EEESB_EEEEENS5_IJNSA_ILi128EEENSA_ILi256EEESF_EEENS_10bfloat16_tENS5_IJNS4_6LayoutINS5_IJiNS5_IJSC_iEEEiEEENS5_IJlNS5_IJSB_SC_EEElEEEEENSJ_INS5_IJNS5_IJNS5_IJNSA_ILi8EEESC_SP_EEEiEEENS5_IJNS5_IJNSA_ILi16EEESC_NSA_ILi4EEEEEEiEEEiEEENS5_IJNS5_IJNS5_IJSF_SS_NSA_ILi2048EEEEEENSA_ILi16384EEEEEENS5_IJNS5_IJSB_NSA_ILi1024EEENSA_ILi32EEEEEElEEElEEEEEEEESI_NS5_IJlSB_lEEENS4_8TiledMMAINS4_8MMA_AtomIJNS4_27SM100_MMA_F16BF16_SS_SPARSEISI_SI_fLi128ELi256ELNS4_4UMMA5MajorE0ELS1D_0ELNS1C_7ScaleInE0ELS1E_0EEEEEENSJ_INS5_IJSB_SB_SB_EEENS5_IJNSA_ILi0EEES1I_S1I_EEEEENS5_IJNS4_10UnderscoreES1L_S1L_EEEEENS4_23SM90_TMA_LOAD_MULTICASTENS4_14ComposedLayoutINS4_7SwizzleILi3ELi4ELi3EEENS4_25smem_sparse_ptr_flag_bitsILi2ELi16EEENSJ_INS5_IJNS5_IJSB_SP_EEENS5_IJSC_NSA_ILi64EEEEEEEEENS5_IJNS5_IJS1I_SF_EEESM_EEEEEEEvNS4_8identityENS4_13SM90_TMA_LOADENS1P_IS1R_NS4_18smem_ptr_flag_bitsILi16EEENSJ_INS5_IJSP_S1V_EEENS5_IJS1V_SB_EEEEEEEvS22_EENS_8epilogue10collective18CollectiveEpilogueINS2B_23Sm100TmaWarpSpecializedILi3ELi2ELi32ELb1ELb0EEEJSH_NS5_IJNSJ_ISF_SB_EENSJ_IS12_SB_EEEEEfNS5_IJSB_llEEEfS2J_NS2B_6fusion15FusionCallbacksIS2F_NS2K_17LinearCombinationIffffLNS_15FloatRoundStyleE2EEESH_S2I_JEEENS4_5SM1004TMEM4LOAD26SM100_TMEM_LOAD_32dp32b32xES23_NS1P_INS1Q_ILi2ELi5ELi2EEENS24_ILi32EEENSJ_INS5_IJS12_ST_EEENS5_IJSB_S12_EEEEEEENS4_39AutoVectorizingCopyWithAssumedAlignmentILi128EEENS4_14SM90_TMA_STOREES2Z_S31_S31_EEEvvEEEEvNT_6ParamsE)
        /*0008*/ 	.word	0x0000006f


	//----- nvinfo : EIATTR_FRAME_SIZE
	.align		4
.L_19:
        /*000c*/ 	.byte	0x04, 0x11
        /*000e*/ 	.short	(.L_21 - .L_20)
	.align		4
.L_20:
        /*0010*/ 	.word	index@($__internal_2_$__cuda_sm10x_tcgen05_guardrail_trap_unallocated_columns_being_dealloced)
        /*0014*/ 	.word	0x00000000


	//----- nvinfo : EIATTR_FRAME_SIZE
	.align		4
.L_21:
        /*0018*/ 	.byte	0x04, 0x11
        /*001a*/ 	.short	(.L_23 - .L_22)
	.align		4
.L_22:
        /*001c*/ 	.word	index@($__internal_1_$__cuda_sm10x_tcgen05_guardrail_trap_phase_invalid_during_alloc)
        /*0020*/ 	.word	0x00000000


	//----- nvinfo : EIATTR_FRAME_SIZE
	.align		4
.L_23:
        /*0024*/ 	.byte	0x04, 0x11
        /*0026*/ 	.short	(.L_25 - .L_24)
	.align		4
.L_24:
        /*0028*/ 	.word	index@($__internal_0_$__cuda_sm10x_tcgen05_guardrail_trap_col_being_dealloced_not_returned_by_alloc)
        /*002c*/ 	.word	0x00000000


	//----- nvinfo : EIATTR_FRAME_SIZE
	.align		4
.L_25:
        /*0030*/ 	.byte	0x04, 0x11
        /*0032*/ 	.short	(.L_27 - .L_26)
	.align		4
.L_26:
        /*0034*/ 	.word	index@(_ZN7cutlass13device_kernelINS_4gemm6kernel13GemmUniversalIN4cute5tupleIJiiiiEEENS1_10collective13CollectiveMmaINS1_41MainloopSm100TmaUmmaWarpSpecializedSparseILi2ELi2ELi1ENS5_IJNS4_1CILi1EEENSA_ILi2EEESB_EEEEENS5_IJNSA_ILi128EEENSA_ILi256EEESF_EEENS_10bfloat16_tENS5_IJNS4_6LayoutINS5_IJiNS5_IJSC_iEEEiEEENS5_IJlNS5_IJSB_SC_EEElEEEEENSJ_INS5_IJNS5_IJNS5_IJNSA_ILi8EEESC_SP_EEEiEEENS5_IJNS5_IJNSA_ILi16EEESC_NSA_ILi4EEEEEEiEEEiEEENS5_IJNS5_IJNS5_IJSF_SS_NSA_ILi2048EEEEEENSA_ILi16384EEEEEENS5_IJNS5_IJSB_NSA_ILi1024EEENSA_ILi32EEEEEElEEElEEEEEEEESI_NS5_IJlSB_lEEENS4_8TiledMMAINS4_8MMA_AtomIJNS4_27SM100_MMA_F16BF16_SS_SPARSEISI_SI_fLi128ELi256ELNS4_4UMMA5MajorE0ELS1D_0ELNS1C_7ScaleInE0ELS1E_0EEEEEENSJ_INS5_IJSB_SB_SB_EEENS5_IJNSA_ILi0EEES1I_S1I_EEEEENS5_IJNS4_10UnderscoreES1L_S1L_EEEEENS4_23SM90_TMA_LOAD_MULTICASTENS4_14ComposedLayoutINS4_7SwizzleILi3ELi4ELi3EEENS4_25smem_sparse_ptr_flag_bitsILi2ELi16EEENSJ_INS5_IJNS5_IJSB_SP_EEENS5_IJSC_NSA_ILi64EEEEEEEEENS5_IJNS5_IJS1I_SF_EEESM_EEEEEEEvNS4_8identityENS4_13SM90_TMA_LOADENS1P_IS1R_NS4_18smem_ptr_flag_bitsILi16EEENSJ_INS5_IJSP_S1V_EEENS5_IJS1V_SB_EEEEEEEvS22_EENS_8epilogue10collective18CollectiveEpilogueINS2B_23Sm100TmaWarpSpecializedILi3ELi2ELi32ELb1ELb0EEEJSH_NS5_IJNSJ_ISF_SB_EENSJ_IS12_SB_EEEEEfNS5_IJSB_llEEEfS2J_NS2B_6fusion15FusionCallbacksIS2F_NS2K_17LinearCombinationIffffLNS_15FloatRoundStyleE2EEESH_S2I_JEEENS4_5SM1004TMEM4LOAD26SM100_TMEM_LOAD_32dp32b32xES23_NS1P_INS1Q_ILi2ELi5ELi2EEENS24_ILi32EEENSJ_INS5_IJS12_ST_EEENS5_IJSB_S12_EEEEEEENS4_39AutoVectorizingCopyWithAssumedAlignmentILi128EEENS4_14SM90_TMA_STOREES2Z_S31_S31_EEEvvEEEEvNT_6ParamsE)
        /*0038*/ 	.word	0x00000000


	//----- nvinfo : EIATTR_MIN_STACK_SIZE
	.align		4
.L_27:
        /*003c*/ 	.byte	0x04, 0x12
        /*003e*/ 	.short	(.L_29 - .L_28)
	.align		4
.L_28:
        /*0040*/ 	.word	index@(_ZN7cutlass13device_kernelINS_4gemm6kernel13GemmUniversalIN4cute5tupleIJiiiiEEENS1_10collective13CollectiveMmaINS1_41MainloopSm100TmaUmmaWarpSpecializedSparseILi2ELi2ELi1ENS5_IJNS4_1CILi1EEENSA_ILi2EEESB_EEEEENS5_IJNSA_ILi128EEENSA_ILi256EEESF_EEENS_10bfloat16_tENS5_IJNS4_6LayoutINS5_IJiNS5_IJSC_iEEEiEEENS5_IJlNS5_IJSB_SC_EEElEEEEENSJ_INS5_IJNS5_IJNS5_IJNSA_ILi8EEESC_SP_EEEiEEENS5_IJNS5_IJNSA_ILi16EEESC_NSA_ILi4EEEEEEiEEEiEEENS5_IJNS5_IJNS5_IJSF_SS_NSA_ILi2048EEEEEENSA_ILi16384EEEEEENS5_IJNS5_IJSB_NSA_ILi1024EEENSA_ILi32EEEEEElEEElEEEEEEEESI_NS5_IJlSB_lEEENS4_8TiledMMAINS4_8MMA_AtomIJNS4_27SM100_MMA_F16BF16_SS_SPARSEISI_SI_fLi128ELi256ELNS4_4UMMA5MajorE0ELS1D_0ELNS1C_7ScaleInE0ELS1E_0EEEEEENSJ_INS5_IJSB_SB_SB_EEENS5_IJNSA_ILi0EEES1I_S1I_EEEEENS5_IJNS4_10UnderscoreES1L_S1L_EEEEENS4_23SM90_TMA_LOAD_MULTICASTENS4_14ComposedLayoutINS4_7SwizzleILi3ELi4ELi3EEENS4_25smem_sparse_ptr_flag_bitsILi2ELi16EEENSJ_INS5_IJNS5_IJSB_SP_EEENS5_IJSC_NSA_ILi64EEEEEEEEENS5_IJNS5_IJS1I_SF_EEESM_EEEEEEEvNS4_8identityENS4_13SM90_TMA_LOADENS1P_IS1R_NS4_18smem_ptr_flag_bitsILi16EEENSJ_INS5_IJSP_S1V_EEENS5_IJS1V_SB_EEEEEEEvS22_EENS_8epilogue10collective18CollectiveEpilogueINS2B_23Sm100TmaWarpSpecializedILi3ELi2ELi32ELb1ELb0EEEJSH_NS5_IJNSJ_ISF_SB_EENSJ_IS12_SB_EEEEEfNS5_IJSB_llEEEfS2J_NS2B_6fusion15FusionCallbacksIS2F_NS2K_17LinearCombinationIffffLNS_15FloatRoundStyleE2EEESH_S2I_JEEENS4_5SM1004TMEM4LOAD26SM100_TMEM_LOAD_32dp32b32xES23_NS1P_INS1Q_ILi2ELi5ELi2EEENS24_ILi32EEENSJ_INS5_IJS12_ST_EEENS5_IJSB_S12_EEEEEEENS4_39AutoVectorizingCopyWithAssumedAlignmentILi128EEENS4_14SM90_TMA_STOREES2Z_S31_S31_EEEvvEEEEvNT_6ParamsE)
        /*0044*/ 	.word	0x00000000
.L_29:


//--------------------- .nv.compat                --------------------------
	.section	.nv.compat,"",@"SHT_CUDA_COMPAT_INFO"
	.align	4
        /*0000*/ 	.byte	0x02, 0x09, 0x01, 0x00, 0x02, 0x02, 0x02, 0x00, 0x02, 0x05, 0x05, 0x00, 0x03, 0x07, 0x01, 0x01
        /*0010*/ 	.byte	0x02, 0x03, 0x01, 0x00, 0x02, 0x06, 0x01, 0x00, 0x04, 0x0b, 0x08, 0x00, 0x09, 0x00, 0x00, 0x00
        /*0020*/ 	.byte	0x00, 0x00, 0x00, 0x00


//--------------------- .nv.info._ZN7cutlass13device_kernelINS_4gemm6kernel13GemmUniversalIN4cute5tupleIJiiiiEEENS1_10collective13CollectiveMmaINS1_41MainloopSm100TmaUmmaWarpSpecializedSparseILi2ELi2ELi1ENS5_IJNS4_1CILi1EEENSA_ILi2EEESB_EEEEENS5_IJNSA_ILi128EEENSA_ILi256EEESF_EEENS_10bfloat16_tENS5_IJNS4_6LayoutINS5_IJiNS5_IJSC_iEEEiEEENS5_IJlNS5_IJSB_SC_EEElEEEEENSJ_INS5_IJNS5_IJNS5_IJNSA_ILi8EEESC_SP_EEEiEEENS5_IJNS5_IJNSA_ILi16EEESC_NSA_ILi4EEEEEEiEEEiEEENS5_IJNS5_IJNS5_IJSF_SS_NSA_ILi2048EEEEEENSA_ILi16384EEEEEENS5_IJNS5_IJSB_NSA_ILi1024EEENSA_ILi32EEEEEElEEElEEEEEEEESI_NS5_IJlSB_lEEENS4_8TiledMMAINS4_8MMA_AtomIJNS4_27SM100_MMA_F16BF16_SS_SPARSEISI_SI_fLi128ELi256ELNS4_4UMMA5MajorE0ELS1D_0ELNS1C_7ScaleInE0ELS1E_0EEEEEENSJ_INS5_IJSB_SB_SB_EEENS5_IJNSA_ILi0EEES1I_S1I_EEEEENS5_IJNS4_10UnderscoreES1L_S1L_EEEEENS4_23SM90_TMA_LOAD_MULTICASTENS4_14ComposedLayoutINS4_7SwizzleILi3ELi4ELi3EEENS4_25smem_sparse_ptr_flag_bitsILi2ELi16EEENSJ_INS5_IJNS5_IJSB_SP_EEENS5_IJSC_NSA_ILi64EEEEEEEEENS5_IJNS5_IJS1I_SF_EEESM_EEEEEEEvNS4_8identityENS4_13SM90_TMA_LOADENS1P_IS1R_NS4_18smem_ptr_flag_bitsILi16EEENSJ_INS5_IJSP_S1V_EEENS5_IJS1V_SB_EEEEEEEvS22_EENS_8epilogue10collective18CollectiveEpilogueINS2B_23Sm100TmaWarpSpecializedILi3ELi2ELi32ELb1ELb0EEEJSH_NS5_IJNSJ_ISF_SB_EENSJ_IS12_SB_EEEEEfNS5_IJSB_llEEEfS2J_NS2B_6fusion15FusionCallbacksIS2F_NS2K_17LinearCombinationIffffLNS_15FloatRoundStyleE2EEESH_S2I_JEEENS4_5SM1004TMEM4LOAD26SM100_TMEM_LOAD_32dp32b32xES23_NS1P_INS1Q_ILi2ELi5ELi2EEENS24_ILi32EEENSJ_INS5_IJS12_ST_EEENS5_IJSB_S12_EEEEEEENS4_39AutoVectorizingCopyWithAssumedAlignmentILi128EEENS4_14SM90_TMA_STOREES2Z_S31_S31_EEEvvEEEEvNT_6ParamsE --------------------------
	.section	.nv.info._ZN7cutlass13device_kernelINS_4gemm6kernel13GemmUniversalIN4cute5tupleIJiiiiEEENS1_10collective13CollectiveMmaINS1_41MainloopSm100TmaUmmaWarpSpecializedSparseILi2ELi2ELi1ENS5_IJNS4_1CILi1EEENSA_ILi2EEESB_EEEEENS5_IJNSA_ILi128EEENSA_ILi256EEESF_EEENS_10bfloat16_tENS5_IJNS4_6LayoutINS5_IJiNS5_IJSC_iEEEiEEENS5_IJlNS5_IJSB_SC_EEElEEEEENSJ_INS5_IJNS5_IJNS5_IJNSA_ILi8EEESC_SP_EEEiEEENS5_IJNS5_IJNSA_ILi16EEESC_NSA_ILi4EEEEEEiEEEiEEENS5_IJNS5_IJNS5_IJSF_SS_NSA_ILi2048EEEEEENSA_ILi16384EEEEEENS5_IJNS5_IJSB_NSA_ILi1024EEENSA_ILi32EEEEEElEEElEEEEEEEESI_NS5_IJlSB_lEEENS4_8TiledMMAINS4_8MMA_AtomIJNS4_27SM100_MMA_F16BF16_SS_SPARSEISI_SI_fLi128ELi256ELNS4_4UMMA5MajorE0ELS1D_0ELNS1C_7ScaleInE0ELS1E_0EEEEEENSJ_INS5_IJSB_SB_SB_EEENS5_IJNSA_ILi0EEES1I_S1I_EEEEENS5_IJNS4_10UnderscoreES1L_S1L_EEEEENS4_23SM90_TMA_LOAD_MULTICASTENS4_14ComposedLayoutINS4_7SwizzleILi3ELi4ELi3EEENS4_25smem_sparse_ptr_flag_bitsILi2ELi16EEENSJ_INS5_IJNS5_IJSB_SP_EEENS5_IJSC_NSA_ILi64EEEEEEEEENS5_IJNS5_IJS1I_SF_EEESM_EEEEEEEvNS4_8identityENS4_13SM90_TMA_LOADENS1P_IS1R_NS4_18smem_ptr_flag_bitsILi16EEENSJ_INS5_IJSP_S1V_EEENS5_IJS1V_SB_EEEEEEEvS22_EENS_8epilogue10collective18CollectiveEpilogueINS2B_23Sm100TmaWarpSpecializedILi3ELi2ELi32ELb1ELb0EEEJSH_NS5_IJNSJ_ISF_SB_EENSJ_IS12_SB_EEEEEfNS5_IJSB_llEEEfS2J_NS2B_6fusion15FusionCallbacksIS2F_NS2K_17LinearCombinationIffffLNS_15FloatRoundStyleE2EEESH_S2I_JEEENS4_5SM1004TMEM4LOAD26SM100_TMEM_LOAD_32dp32b32xES23_NS1P_INS1Q_ILi2ELi5ELi2EEENS24_ILi32EEENSJ_INS5_IJS12_ST_EEENS5_IJSB_S12_EEEEEEENS4_39AutoVectorizingCopyWithAssumedAlignmentILi128EEENS4_14SM90_TMA_STOREES2Z_S31_S31_EEEvvEEEEvNT_6ParamsE,"",@"SHT_CUDA_INFO"
	.sectionflags	@""
	.align	4


	//----- nvinfo : EIATTR_CUDA_API_VERSION
	.align		4
        /*0000*/ 	.byte	0x04, 0x37
        /*0002*/ 	.short	(.L_31 - .L_30)
.L_30:
        /*0004*/ 	.word	0x00000082


	//----- nvinfo : EIATTR_KPARAM_INFO
	.align		4
.L_31:
        /*0008*/ 	.byte	0x04, 0x17
        /*000a*/ 	.short	(.L_33 - .L_32)
.L_32:
        /*000c*/ 	.word	0x00000000
        /*0010*/ 	.short	0x0000
        /*0012*/ 	.short	0x0000
        /*0014*/ 	.byte	0x00, 0xf0, 0x01, 0x28


	//----- nvinfo : EIATTR_AT_ENTRY_FRAGMENTS
	.align		4
.L_33:
        /*0018*/ 	.byte	0x04, 0x4f
        /*001a*/ 	.short	(.L_35 - .L_34)


	//   ....[0]....
.L_34:
        /*001c*/ 	.word	0x00000006


	//----- nvinfo : EIATTR_RESERVED_SMEM_USED
	.align		4
.L_35:
        /*0020*/ 	.byte	0x01, 0x41
	.zero		2


	//----- nvinfo : EIATTR_SPARSE_MMA_MASK
	.align		4
        /*0024*/ 	.byte	0x03, 0x50
        /*0026*/ 	.short	0x0040


	//----- nvinfo : EIATTR_TCGEN05_1CTA_USED
	.align		4
        /*0028*/ 	.byte	0x01, 0x51
	.zero		2


	//----- nvinfo : EIATTR_MAXREG_COUNT
	.align		4
        /*002c*/ 	.byte	0x03, 0x1b
        /*002e*/ 	.short	0x00ff


	//----- nvinfo : EIATTR_NUM_BARRIERS
	.align		4
        /*0030*/ 	.byte	0x02, 0x4c
        /*0032*/ 	.byte	0x07
	.zero		1


	//----- nvinfo : EIATTR_EXTERNS
	.align		4
        /*0034*/ 	.byte	0x04, 0x0f
        /*0036*/ 	.short	(.L_37 - .L_36)


	//   ....[0]....
	.align		4
.L_36:
        /*0038*/ 	.word	index@(__assertfail)


	//----- nvinfo : EIATTR_MERCURY_ISA_VERSION
	.align		4
.L_37:
        /*003c*/ 	.byte	0x03, 0x5f
        /*003e*/ 	.short	0x0101


	//----- nvinfo : EIATTR_INT_WARP_WIDE_INSTR_OFFSETS
	.align		4
        /*0040*/ 	.byte	0x04, 0x31
        /*0042*/ 	.short	(.L_39 - .L_38)


	//   ....[0]....
.L_38:
        /*0044*/ 	.word	0x00000cd0


	//   ....[1]....
        /*0048*/ 	.word	0x00000d90


	//   ....[2]....
        /*004c*/ 	.word	0x000036c0


	//   ....[3]....
        /*0050*/ 	.word	0x000036e0


	//   ....[4]....
        /*0054*/ 	.word	0x00003710


	//   ....[5]....
        /*0058*/ 	.word	0x00004360


	//   ....[6]....
        /*005c*/ 	.word	0x00004390


	//   ....[7]....
        /*0060*/ 	.word	0x000044f0


	//   ....[8]....
        /*0064*/ 	.word	0x00004530


	//   ....[9]....
        /*0068*/ 	.word	0x000045e0


	//   ....[10]....
        /*006c*/ 	.word	0x00004720


	//   ....[11]....
        /*0070*/ 	.word	0x00004740


	//   ....[12]....
        /*0074*/ 	.word	0x00004880


	//   ....[13]....
        /*0078*/ 	.word	0x000048e0


	//   ....[14]....
        /*007c*/ 	.word	0x00004990


	//   ....[15]....
        /*0080*/ 	.word	0x00004af0


	//   ....[16]....
        /*0084*/ 	.word	0x00004b00


	//   ....[17]....
        /*0088*/ 	.word	0x00004c20


	//   ....[18]....
        /*008c*/ 	.word	0x00004c80


	//   ....[19]....
        /*0090*/ 	.word	0x00004d30


	//   ....[20]....
        /*0094*/ 	.word	0x00004e50


	//   ....[21]....
        /*0098*/ 	.word	0x00004ed0


	//   ....[22]....
        /*009c*/ 	.word	0x00005010


	//   ....[23]....
        /*00a0*/ 	.word	0x00005050


	//   ....[24]....
        /*00a4*/ 	.word	0x000050b0


	//   ....[25]....
        /*00a8*/ 	.word	0x00005170


	//   ....[26]....
        /*00ac*/ 	.word	0x000051f0


	//   ....[27]....
        /*00b0*/ 	.word	0x00005330


	//   ....[28]....
        /*00b4*/ 	.word	0x00005370


	//   ....[29]....
        /*00b8*/ 	.word	0x000053f0


	//   ....[30]....
        /*00bc*/ 	.word	0x000054d0


	//   ....[31]....
        /*00c0*/ 	.word	0x000054e0


	//   ....[32]....
        /*00c4*/ 	.word	0x00005600


	//   ....[33]....
        /*00c8*/ 	.word	0x00005660


	//   ....[34]....
        /*00cc*/ 	.word	0x00005710


	//   ....[35]....
        /*00d0*/ 	.word	0x00005850


	//   ....[36]....
        /*00d4*/ 	.word	0x00005870


	//   ....[37]....
        /*00d8*/ 	.word	0x000059a0


	//   ....[38]....
        /*00dc*/ 	.word	0x00005a00


	//   ....[39]....
        /*00e0*/ 	.word	0x00005ab0


	//   ....[40]....
        /*00e4*/ 	.word	0x00005c10


	//   ....[41]....
        /*00e8*/ 	.word	0x00005c60


	//   ....[42]....
        /*00ec*/ 	.word	0x00005d80


	//   ....[43]....
        /*00f0*/ 	.word	0x00005de0


	//   ....[44]....
        /*00f4*/ 	.word	0x00005e90


	//----- nvinfo : EIATTR_COOP_GROUP_MASK_REGIDS
	.align		4
.L_39:
        /*00f8*/ 	.byte	0x04, 0x29
        /*00fa*/ 	.short	(.L_41 - .L_40)


	//   ....[0]....
.L_40:
        /*00fc*/ 	.word	0xffffffff


	//   ....[1]....
        /*0100*/ 	.word	0xffffffff


	//   ....[2]....
        /*0104*/ 	.word	0xffffffff


	//   ....[3]....
        /*0108*/ 	.word	0xffffffff


	//   ....[4]....
        /*010c*/ 	.word	0xffffffff


	//   ....[5]....
        /*0110*/ 	.word	0xffffffff


	//   ....[6]....
        /*0114*/ 	.word	0xffffffff


	//   ....[7]....
        /*0118*/ 	.word	0xffffffff


	//   ....[8]....
        /*011c*/ 	.word	0xffffffff


	//   ....[9]....
        /*0120*/ 	.word	0xffffffff


	//   ....[10]....
        /*0124*/ 	.word	0xffffffff


	//   ....[11]....
        /*0128*/ 	.word	0xffffffff


	//   ....[12]....
        /*012c*/ 	.word	0xffffffff


	//   ....[13]....
        /*0130*/ 	.word	0xffffffff


	//----- nvinfo : EIATTR_COOP_GROUP_INSTR_OFFSETS
	.align		4
.L_41:
        /*0134*/ 	.byte	0x04, 0x28
        /*0136*/ 	.short	(.L_43 - .L_42)


	//   ....[0]....
.L_42:
        /*0138*/ 	.word	0x00000080


	//   ....[1]....
        /*013c*/ 	.word	0x00000520


	//   ....[2]....
        /*0140*/ 	.word	0x00000670


	//   ....[3]....
        /*0144*/ 	.word	0x000007f0


	//   ....[4]....
        /*0148*/ 	.word	0x000008f0


	//   ....[5]....
        /*014c*/ 	.word	0x00000a60


	//   ....[6]....
        /*0150*/ 	.word	0x00000ba0


	//   ....[7]....
        /*0154*/ 	.word	0x00000e00


	//   ....[8]....
        /*0158*/ 	.word	0x00001ca0


	//   ....[9]....
        /*015c*/ 	.word	0x000029f0


	//   ....[10]....
        /*0160*/ 	.word	0x00002c00


	//   ....[11]....
        /*0164*/ 	.word	0x00002c30


	//   ....[12]....
        /*0168*/ 	.word	0x000035a0


	//   ....[13]....
        /*016c*/ 	.word	0x000037d0


	//----- nvinfo : EIATTR_VRC_CTA_INIT_COUNT
	.align		4
.L_43:
        /*0170*/ 	.byte	0x02, 0x4a
        /*0172*/ 	.byte	0x80
	.zero		1


	//----- nvinfo : EIATTR_SYSCALL_OFFSETS
	.align		4
        /*0174*/ 	.byte	0x04, 0x46
        /*0176*/ 	.short	(.L_45 - .L_44)


	//   ....[0]....
.L_44:
        /*0178*/ 	.word	0x00006c00


	//   ....[1]....
        /*017c*/ 	.word	0x00006cf0


	//   ....[2]....
        /*0180*/ 	.word	0x00007900


	//   ....[3]....
        /*0184*/ 	.word	0x00008810


	//   ....[4]....
        /*0188*/ 	.word	0x00009750


	//   ....[5]....
        /*018c*/ 	.word	0x0000a6a0


	//   ....[6]....
        /*0190*/ 	.word	0x0000b5f0


	//   ....[7]....
        /*0194*/ 	.word	0x0000c540


	//   ....[8]....
        /*0198*/ 	.word	0x0000d490


	//   ....[9]....
        /*019c*/ 	.word	0x0000e380


	//----- nvinfo : EIATTR_MBARRIER_INSTR_OFFSETS
	.align		4
.L_45:
        /*01a0*/ 	.byte	0x04, 0x39
        /*01a2*/ 	.short	(.L_47 - .L_46)


	//   ....[0]....
.L_46:
        /*01a4*/ 	.word	0x00000620
        /*01a8*/ 	.word	0x000000ff
        /*01ac*/ 	.word	0x00000000
        /*01b0*/ 	.short	0x0100
        /*01b2*/ 	.byte	0x04
	.zero		1


	//   ....[1]....
        /*01b4*/ 	.word	0x00000630
        /*01b8*/ 	.word	0x000000ff
        /*01bc*/ 	.word	0x00000010
        /*01c0*/ 	.short	0x0100
        /*01c2*/ 	.byte	0x04
	.zero		1


	//   ....[2]....
        /*01c4*/ 	.word	0x00000640
        /*01c8*/ 	.word	0x000000ff
        /*01cc*/ 	.word	0x00000008
        /*01d0*/ 	.short	0x0100
        /*01d2*/ 	.byte	0x04
	.zero		1


	//   ....[3]....
        /*01d4*/ 	.word	0x00000650
        /*01d8*/ 	.word	0x000000ff
        /*01dc*/ 	.word	0x00000018
        /*01e0*/ 	.short	0x0100
        /*01e2*/ 	.byte	0x04
	.zero		1


	//   ....[4]....
        /*01e4*/ 	.word	0x00000780
        /*01e8*/ 	.word	0x000000ff
        /*01ec*/ 	.word	0x00000020
        /*01f0*/ 	.short	0x0100
        /*01f2*/ 	.byte	0x04
	.zero		1


	//   ....[5]....
        /*01f4*/ 	.word	0x00000790
        /*01f8*/ 	.word	0x000000ff
        /*01fc*/ 	.word	0x00000038
        /*0200*/ 	.short	0x0100
        /*0202*/ 	.byte	0x04
	.zero		1


	//   ....[6]....
        /*0204*/ 	.word	0x000007a0
        /*0208*/ 	.word	0x000000ff
        /*020c*/ 	.word	0x00000028
        /*0210*/ 	.short	0x0100
        /*0212*/ 	.byte	0x04
	.zero		1


	//   ....[7]....
        /*0214*/ 	.word	0x000007b0
        /*0218*/ 	.word	0x000000ff
        /*021c*/ 	.word	0x00000040
        /*0220*/ 	.short	0x0100
        /*0222*/ 	.byte	0x04
	.zero		1


	//   ....[8]....
        /*0224*/ 	.word	0x000007c0
        /*0228*/ 	.word	0x000000ff
        /*022c*/ 	.word	0x00000030
        /*0230*/ 	.short	0x0100
        /*0232*/ 	.byte	0x04
	.zero		1


	//   ....[9]....
        /*0234*/ 	.word	0x000007d0
        /*0238*/ 	.word	0x000000ff
        /*023c*/ 	.word	0x00000048
        /*0240*/ 	.short	0x0100
        /*0242*/ 	.byte	0x04
	.zero		1


	//   ....[10]....
        /*0244*/ 	.word	0x000008c0
        /*0248*/ 	.word	0x000000ff
        /*024c*/ 	.word	0x00000050
        /*0250*/ 	.short	0x0100
        /*0252*/ 	.byte	0x06
	.zero		1


	//   ....[11]....
        /*0254*/ 	.word	0x000008d0
        /*0258*/ 	.word	0x000000ff
        /*025c*/ 	.word	0x00000058
        /*0260*/ 	.short	0x0100
        /*0262*/ 	.byte	0x06
	.zero		1


	//   ....[12]....
        /*0264*/ 	.word	0x00000a10
        /*0268*/ 	.word	0x000000ff
        /*026c*/ 	.word	0x00000060
        /*0270*/ 	.short	0x0100
        /*0272*/ 	.byte	0x06
	.zero		1


	//   ....[13]....
        /*0274*/ 	.word	0x00000a20
        /*0278*/ 	.word	0x000000ff
        /*027c*/ 	.word	0x00000070
        /*0280*/ 	.short	0x0100
        /*0282*/ 	.byte	0x06
	.zero		1


	//   ....[14]....
        /*0284*/ 	.word	0x00000a30
        /*0288*/ 	.word	0x000000ff
        /*028c*/ 	.word	0x00000068
        /*0290*/ 	.short	0x0100
        /*0292*/ 	.byte	0x06
	.zero		1


	//   ....[15]....
        /*0294*/ 	.word	0x00000a40
        /*0298*/ 	.word	0x000000ff
        /*029c*/ 	.word	0x00000078
        /*02a0*/ 	.short	0x0100
        /*02a2*/ 	.byte	0x06
	.zero		1


	//   ....[16]....
        /*02a4*/ 	.word	0x00000b70
        /*02a8*/ 	.word	0x000000ff
        /*02ac*/ 	.word	0x00000080
        /*02b0*/ 	.short	0x0100
        /*02b2*/ 	.byte	0x04
	.zero		1


	//   ....[17]....
        /*02b4*/ 	.word	0x00000b80
        /*02b8*/ 	.word	0x000000ff
        /*02bc*/ 	.word	0x00000088
        /*02c0*/ 	.short	0x0100
        /*02c2*/ 	.byte	0x04
	.zero		1


	//   ....[18]....
        /*02c4*/ 	.word	0x00000c80
        /*02c8*/ 	.word	0x000000ff
        /*02cc*/ 	.word	0x00000090
        /*02d0*/ 	.short	0x0100
        /*02d2*/ 	.byte	0x04
	.zero		1


	//   ....[19]....
        /*02d4*/ 	.word	0x00000c90
        /*02d8*/ 	.word	0x000000ff
        /*02dc*/ 	.word	0x000000a0
        /*02e0*/ 	.short	0x0100
        /*02e2*/ 	.byte	0x04
	.zero		1


	//   ....[20]....
        /*02e4*/ 	.word	0x00000ca0
        /*02e8*/ 	.word	0x000000ff
        /*02ec*/ 	.word	0x00000098
        /*02f0*/ 	.short	0x0100
        /*02f2*/ 	.byte	0x04
	.zero		1


	//   ....[21]....
        /*02f4*/ 	.word	0x00000cb0
        /*02f8*/ 	.word	0x000000ff
        /*02fc*/ 	.word	0x000000a8
        /*0300*/ 	.short	0x0100
        /*0302*/ 	.byte	0x04
	.zero		1


	//   ....[22]....
        /*0304*/ 	.word	0x00000db0
        /*0308*/ 	.word	0x000000ff
        /*030c*/ 	.word	0x000000b0
        /*0310*/ 	.short	0x0100
        /*0312*/ 	.byte	0x06
	.zero		1


	//   ....[23]....
        /*0314*/ 	.word	0x00001830
        /*0318*/ 	.word	0x00000003
        /*031c*/ 	.word	0x000000a0
        /*0320*/ 	.short	0x010a
        /*0322*/ 	.byte	0xff
	.zero		1


	//   ....[24]....
        /*0324*/ 	.word	0x00001860
        /*0328*/ 	.word	0x00000003
        /*032c*/ 	.word	0x00000090
        /*0330*/ 	.short	0x0101
        /*0332*/ 	.byte	0xff
	.zero		1


	//   ....[25]....
        /*0334*/ 	.word	0x000018d0
        /*0338*/ 	.word	0x000000ff
        /*033c*/ 	.word	0x00000010
        /*0340*/ 	.short	0x010a
        /*0342*/ 	.byte	0x04
	.zero		1


	//   ....[26]....
        /*0344*/ 	.word	0x000019f0
        /*0348*/ 	.word	0x000000ff
        /*034c*/ 	.word	0x00000010
        /*0350*/ 	.short	0x010a
        /*0352*/ 	.byte	0x21
	.zero		1


	//   ....[27]....
        /*0354*/ 	.word	0x00001b00
        /*0358*/ 	.word	0x000000ff
        /*035c*/ 	.word	0x00000010
        /*0360*/ 	.short	0x010a
        /*0362*/ 	.byte	0x05
	.zero		1


	//   ....[28]....
        /*0364*/ 	.word	0x00001c80
        /*0368*/ 	.word	0x000000ff
        /*036c*/ 	.word	0x00000058
        /*0370*/ 	.short	0x0101
        /*0372*/ 	.byte	0x06
	.zero		1


	//   ....[29]....
        /*0374*/ 	.word	0x00001cb0
        /*0378*/ 	.word	0x00000003
        /*037c*/ 	.word	0x00000060
        /*0380*/ 	.short	0x010a
        /*0382*/ 	.byte	0xff
	.zero		1


	//   ....[30]....
        /*0384*/ 	.word	0x00001e00
        /*0388*/ 	.word	0x00000000
        /*038c*/ 	.word	0x00000000
        /*0390*/ 	.short	0x0101
        /*0392*/ 	.byte	0xff
	.zero		1


	//   ....[31]....
        /*0394*/ 	.word	0x00002390
        /*0398*/ 	.word	0x000000ff
        /*039c*/ 	.word	0x00000000
        /*03a0*/ 	.short	0x010a
        /*03a2*/ 	.byte	0x04
	.zero		1


	//   ....[32]....
        /*03a4*/ 	.word	0x00002430
        /*03a8*/ 	.word	0x00000000
        /*03ac*/ 	.word	0x00000000
        /*03b0*/ 	.short	0x010a
        /*03b2*/ 	.byte	0xff
	.zero		1


	//   ....[33]....
        /*03b4*/ 	.word	0x00002550
        /*03b8*/ 	.word	0x00000000
        /*03bc*/ 	.word	0x00000090
        /*03c0*/ 	.short	0x010a
        /*03c2*/ 	.byte	0xff
	.zero		1


	//   ....[34]....
        /*03c4*/ 	.word	0x000025b0
        /*03c8*/ 	.word	0x00000004
        /*03cc*/ 	.word	0x00000000
        /*03d0*/ 	.short	0x0101
        /*03d2*/ 	.byte	0xff
	.zero		1


	//   ....[35]....
        /*03d4*/ 	.word	0x000025d0
        /*03d8*/ 	.word	0x000000ff
        /*03dc*/ 	.word	0x00000070
        /*03e0*/ 	.short	0x010a
        /*03e2*/ 	.byte	0x04
	.zero		1


	//   ....[36]....
        /*03e4*/ 	.word	0x000026f0
        /*03e8*/ 	.word	0x00000000
        /*03ec*/ 	.word	0x00000060
        /*03f0*/ 	.short	0x010a
        /*03f2*/ 	.byte	0xff
	.zero		1


	//   ....[37]....
        /*03f4*/ 	.word	0x00002800
        /*03f8*/ 	.word	0x00000000
        /*03fc*/ 	.word	0x00000000
        /*0400*/ 	.short	0x0101
        /*0402*/ 	.byte	0xff
	.zero		1


	//   ....[38]....
        /*0404*/ 	.word	0x00002890
        /*0408*/ 	.word	0x000000ff
        /*040c*/ 	.word	0x00000070
        /*0410*/ 	.short	0x0106
        /*0412*/ 	.byte	0x04
	.zero		1


	//   ....[39]....
        /*0414*/ 	.word	0x000028b0
        /*0418*/ 	.word	0x000000ff
        /*041c*/ 	.word	0x00000070
        /*0420*/ 	.short	0x010a
        /*0422*/ 	.byte	0x04
	.zero		1


	//   ....[40]....
        /*0424*/ 	.word	0x00002940
        /*0428*/ 	.word	0x000000ff
        /*042c*/ 	.word	0x00000070
        /*0430*/ 	.short	0x0106
        /*0432*/ 	.byte	0x07
	.zero		1


	//   ....[41]....
        /*0434*/ 	.word	0x00002980
        /*0438*/ 	.word	0x00000000
        /*043c*/ 	.word	0x00000070
        /*0440*/ 	.short	0x010a
        /*0442*/ 	.byte	0xff
	.zero		1


	//   ....[42]....
        /*0444*/ 	.word	0x00002f90
        /*0448*/ 	.word	0x00000000
        /*044c*/ 	.word	0x00000060
        /*0450*/ 	.short	0x010a
        /*0452*/ 	.byte	0xff
	.zero		1


	//   ....[43]....
        /*0454*/ 	.word	0x00003050
        /*0458*/ 	.word	0x00000000
        /*045c*/ 	.word	0x00000000
        /*0460*/ 	.short	0x0101
        /*0462*/ 	.byte	0xff
	.zero		1


	//   ....[44]....
        /*0464*/ 	.word	0x00003110
        /*0468*/ 	.word	0x000000ff
        /*046c*/ 	.word	0x00000000
        /*0470*/ 	.short	0x010a
        /*0472*/ 	.byte	0x04
	.zero		1


	//   ....[45]....
        /*0474*/ 	.word	0x00003180
        /*0478*/ 	.word	0x000000ff
        /*047c*/ 	.word	0x00000000
        /*0480*/ 	.short	0x010a
        /*0482*/ 	.byte	0x08
	.zero		1


	//   ....[46]....
        /*0484*/ 	.word	0x00003270
        /*0488*/ 	.word	0x000000ff
        /*048c*/ 	.word	0x00000000
        /*0490*/ 	.short	0x010a
        /*0492*/ 	.byte	0x04
	.zero		1


	//   ....[47]....
        /*0494*/ 	.word	0x000032b0
        /*0498*/ 	.word	0x000000ff
        /*049c*/ 	.word	0x00000088
        /*04a0*/ 	.short	0x010a
        /*04a2*/ 	.byte	0x0d
	.zero		1


	//   ....[48]....
        /*04a4*/ 	.word	0x00003580
        /*04a8*/ 	.word	0x000000ff
        /*04ac*/ 	.word	0x000000b0
        /*04b0*/ 	.short	0x010a
        /*04b2*/ 	.byte	0x0d
	.zero		1


	//   ....[49]....
        /*04b4*/ 	.word	0x00003aa0
        /*04b8*/ 	.word	0x00000008
        /*04bc*/ 	.word	0x00000060
        /*04c0*/ 	.short	0x010a
        /*04c2*/ 	.byte	0xff
	.zero		1


	//   ....[50]....
        /*04c4*/ 	.word	0x00003c10
        /*04c8*/ 	.word	0x00000000
        /*04cc*/ 	.word	0x00000000
        /*04d0*/ 	.short	0x0101
        /*04d2*/ 	.byte	0xff
	.zero		1


	//   ....[51]....
        /*04d4*/ 	.word	0x000040e0
        /*04d8*/ 	.word	0x000000ff
        /*04dc*/ 	.word	0x00000058
        /*04e0*/ 	.short	0x010a
        /*04e2*/ 	.byte	0x20
	.zero		1


	//   ....[52]....
        /*04e4*/ 	.word	0x000042c0
        /*04e8*/ 	.word	0x000000ff
        /*04ec*/ 	.word	0x00000038
        /*04f0*/ 	.short	0x010a
        /*04f2*/ 	.byte	0x10
	.zero		1


	//   ....[53]....
        /*04f4*/ 	.word	0x00004620
        /*04f8*/ 	.word	0x000000ff
        /*04fc*/ 	.word	0x00000020
        /*0500*/ 	.short	0x010b
        /*0502*/ 	.byte	0x10
	.zero		1


	//   ....[54]....
        /*0504*/ 	.word	0x000046a0
        /*0508*/ 	.word	0x000000ff
        /*050c*/ 	.word	0x00000000
        /*0510*/ 	.short	0x0101
        /*0512*/ 	.byte	0x04
	.zero		1


	//   ....[55]....
        /*0514*/ 	.word	0x000046c0
        /*0518*/ 	.word	0x000000ff
        /*051c*/ 	.word	0x00000038
        /*0520*/ 	.short	0x010a
        /*0522*/ 	.byte	0x11
	.zero		1


	//   ....[56]....
        /*0524*/ 	.word	0x000049d0
        /*0528*/ 	.word	0x000000ff
        /*052c*/ 	.word	0x00000020
        /*0530*/ 	.short	0x010b
        /*0532*/ 	.byte	0x11
	.zero		1


	//   ....[57]....
        /*0534*/ 	.word	0x00004a50
        /*0538*/ 	.word	0x000000ff
        /*053c*/ 	.word	0x00000000
        /*0540*/ 	.short	0x0101
        /*0542*/ 	.byte	0x04
	.zero		1


	//   ....[58]....
        /*0544*/ 	.word	0x00004a70
        /*0548*/ 	.word	0x000000ff
        /*054c*/ 	.word	0x00000038
        /*0550*/ 	.short	0x010a
        /*0552*/ 	.byte	0x10
	.zero		1


	//   ....[59]....
        /*0554*/ 	.word	0x00004d70
        /*0558*/ 	.word	0x000000ff
        /*055c*/ 	.word	0x00000020
        /*0560*/ 	.short	0x010b
        /*0562*/ 	.byte	0x10
	.zero		1


	//   ....[60]....
        /*0564*/ 	.word	0x00004df0
        /*0568*/ 	.word	0x000000ff
        /*056c*/ 	.word	0x00000000
        /*0570*/ 	.short	0x0101
        /*0572*/ 	.byte	0x04
	.zero		1


	//   ....[61]....
        /*0574*/ 	.word	0x00004e10
        /*0578*/ 	.word	0x000000ff
        /*057c*/ 	.word	0x00000038
        /*0580*/ 	.short	0x010a
        /*0582*/ 	.byte	0x15
	.zero		1


	//   ....[62]....
        /*0584*/ 	.word	0x000050f0
        /*0588*/ 	.word	0x000000ff
        /*058c*/ 	.word	0x00000020
        /*0590*/ 	.short	0x010b
        /*0592*/ 	.byte	0x15
	.zero		1


	//   ....[63]....
        /*0594*/ 	.word	0x00005110
        /*0598*/ 	.word	0x000000ff
        /*059c*/ 	.word	0x00000000
        /*05a0*/ 	.short	0x0101
        /*05a2*/ 	.byte	0x04
	.zero		1


	//   ....[64]....
        /*05a4*/ 	.word	0x00005130
        /*05a8*/ 	.word	0x000000ff
        /*05ac*/ 	.word	0x00000038
        /*05b0*/ 	.short	0x010a
        /*05b2*/ 	.byte	0x06
	.zero		1


	//   ....[65]....
        /*05b4*/ 	.word	0x00005430
        /*05b8*/ 	.word	0x000000ff
        /*05bc*/ 	.word	0x00000020
        /*05c0*/ 	.short	0x010b
        /*05c2*/ 	.byte	0x06
	.zero		1


	//   ....[66]....
        /*05c4*/ 	.word	0x00005440
        /*05c8*/ 	.word	0x000000ff
        /*05cc*/ 	.word	0x00000000
        /*05d0*/ 	.short	0x0101
        /*05d2*/ 	.byte	0x04
	.zero		1


	//   ....[67]....
        /*05d4*/ 	.word	0x00005450
        /*05d8*/ 	.word	0x000000ff
        /*05dc*/ 	.word	0x00000038
        /*05e0*/ 	.short	0x010a
        /*05e2*/ 	.byte	0x10
	.zero		1


	//   ....[68]....
        /*05e4*/ 	.word	0x00005750
        /*05e8*/ 	.word	0x000000ff
        /*05ec*/ 	.word	0x00000020
        /*05f0*/ 	.short	0x010b
        /*05f2*/ 	.byte	0x10
	.zero		1


	//   ....[69]....
        /*05f4*/ 	.word	0x000057d0
        /*05f8*/ 	.word	0x000000ff
        /*05fc*/ 	.word	0x00000000
        /*0600*/ 	.short	0x0101
        /*0602*/ 	.byte	0x04
	.zero		1


	//   ....[70]....
        /*0604*/ 	.word	0x000057f0
        /*0608*/ 	.word	0x000000ff
        /*060c*/ 	.word	0x00000038
        /*0610*/ 	.short	0x010a
        /*0612*/ 	.byte	0x11
	.zero		1


	//   ....[71]....
        /*0614*/ 	.word	0x00005af0
        /*0618*/ 	.word	0x000000ff
        /*061c*/ 	.word	0x00000020
        /*0620*/ 	.short	0x010b
        /*0622*/ 	.byte	0x11
	.zero		1


	//   ....[72]....
        /*0624*/ 	.word	0x00005b70
        /*0628*/ 	.word	0x000000ff
        /*062c*/ 	.word	0x00000000
        /*0630*/ 	.short	0x0101
        /*0632*/ 	.byte	0x04
	.zero		1


	//   ....[73]....
        /*0634*/ 	.word	0x00005b90
        /*0638*/ 	.word	0x000000ff
        /*063c*/ 	.word	0x00000038
        /*0640*/ 	.short	0x010a
        /*0642*/ 	.byte	0x10
	.zero		1


	//   ....[74]....
        /*0644*/ 	.word	0x00005ef0
        /*0648*/ 	.word	0x000000ff
        /*064c*/ 	.word	0x00000020
        /*0650*/ 	.short	0x010b
        /*0652*/ 	.byte	0x10
	.zero		1


	//   ....[75]....
        /*0654*/ 	.word	0x00005f70
        /*0658*/ 	.word	0x000000ff
        /*065c*/ 	.word	0x00000000
        /*0660*/ 	.short	0x0101
        /*0662*/ 	.byte	0x04
	.zero		1


	//   ....[76]....
        /*0664*/ 	.word	0x00005fc0
        /*0668*/ 	.word	0x000000ff
        /*066c*/ 	.word	0x00000000
        /*0670*/ 	.short	0x010a
        /*0672*/ 	.byte	0x04
	.zero		1


	//   ....[77]....
        /*0674*/ 	.word	0x00006050
        /*0678*/ 	.word	0x000000ff
        /*067c*/ 	.word	0x00000000
        /*0680*/ 	.short	0x010a
        /*0682*/ 	.byte	0x05
	.zero		1


	//   ....[78]....
        /*0684*/ 	.word	0x000060f0
        /*0688*/ 	.word	0x00000000
        /*068c*/ 	.word	0x00000000
        /*0690*/ 	.short	0x010a
        /*0692*/ 	.byte	0xff
	.zero		1


	//   ....[79]....
        /*0694*/ 	.word	0x00006460
        /*0698*/ 	.word	0x00000000
        /*069c*/ 	.word	0x00000060
        /*06a0*/ 	.short	0x010a
        /*06a2*/ 	.byte	0xff
	.zero		1


	//   ....[80]....
        /*06a4*/ 	.word	0x00006530
        /*06a8*/ 	.word	0x00000000
        /*06ac*/ 	.word	0x00000000
        /*06b0*/ 	.short	0x0101
        /*06b2*/ 	.byte	0xff
	.zero		1


	//   ....[81]....
        /*06b4*/ 	.word	0x00007220
        /*06b8*/ 	.word	0x00000004
        /*06bc*/ 	.word	0x00000020
        /*06c0*/ 	.short	0x010a
        /*06c2*/ 	.byte	0xff
	.zero		1


	//   ....[82]....
        /*06c4*/ 	.word	0x00007320
        /*06c8*/ 	.word	0x000000ff
        /*06cc*/ 	.word	0x00000080
        /*06d0*/ 	.short	0x010a
        /*06d2*/ 	.byte	0x2f
	.zero		1


	//   ....[83]....
        /*06d4*/ 	.word	0x000073e0
        /*06d8*/ 	.word	0x00000004
        /*06dc*/ 	.word	0x00000020
        /*06e0*/ 	.short	0x010a
        /*06e2*/ 	.byte	0xff
	.zero		1


	//   ....[84]....
        /*06e4*/ 	.word	0x000077e0
        /*06e8*/ 	.word	0x000000ff
        /*06ec*/ 	.word	0x00000080
        /*06f0*/ 	.short	0x010a
        /*06f2*/ 	.byte	0x2f
	.zero		1


	//   ....[85]....
        /*06f4*/ 	.word	0x00007990
        /*06f8*/ 	.word	0x000000ff
        /*06fc*/ 	.word	0x00000000
        /*0700*/ 	.short	0x0101
        /*0702*/ 	.byte	0x04
	.zero		1


	//   ....[86]....
        /*0704*/ 	.word	0x00008310
        /*0708*/ 	.word	0x00000000
        /*070c*/ 	.word	0x00000000
        /*0710*/ 	.short	0x0101
        /*0712*/ 	.byte	0xff
	.zero		1


	//   ....[87]....
        /*0714*/ 	.word	0x00008320
        /*0718*/ 	.word	0x00000005
        /*071c*/ 	.word	0x00000020
        /*0720*/ 	.short	0x010a
        /*0722*/ 	.byte	0xff
	.zero		1


	//   ....[88]....
        /*0724*/ 	.word	0x00008400
        /*0728*/ 	.word	0x00000005
        /*072c*/ 	.word	0x00000020
        /*0730*/ 	.short	0x010a
        /*0732*/ 	.byte	0xff
	.zero		1


	//   ....[89]....
        /*0734*/ 	.word	0x00009230
        /*0738*/ 	.word	0x00000027
        /*073c*/ 	.word	0x00000000
        /*0740*/ 	.short	0x0101
        /*0742*/ 	.byte	0xff
	.zero		1


	//   ....[90]....
        /*0744*/ 	.word	0x000092a0
        /*0748*/ 	.word	0x00000005
        /*074c*/ 	.word	0x00000020
        /*0750*/ 	.short	0x010a
        /*0752*/ 	.byte	0xff
	.zero		1


	//   ....[91]....
        /*0754*/ 	.word	0x00009340
        /*0758*/ 	.word	0x00000005
        /*075c*/ 	.word	0x00000020
        /*0760*/ 	.short	0x010a
        /*0762*/ 	.byte	0xff
	.zero		1


	//   ....[92]....
        /*0764*/ 	.word	0x0000a180
        /*0768*/ 	.word	0x00000027
        /*076c*/ 	.word	0x00000000
        /*0770*/ 	.short	0x0101
        /*0772*/ 	.byte	0xff
	.zero		1


	//   ....[93]....
        /*0774*/ 	.word	0x0000a1f0
        /*0778*/ 	.word	0x00000005
        /*077c*/ 	.word	0x00000020
        /*0780*/ 	.short	0x010a
        /*0782*/ 	.byte	0xff
	.zero		1


	//   ....[94]....
        /*0784*/ 	.word	0x0000a290
        /*0788*/ 	.word	0x00000005
        /*078c*/ 	.word	0x00000020
        /*0790*/ 	.short	0x010a
        /*0792*/ 	.byte	0xff
	.zero		1


	//   ....[95]....
        /*0794*/ 	.word	0x0000b0d0
        /*0798*/ 	.word	0x00000027
        /*079c*/ 	.word	0x00000000
        /*07a0*/ 	.short	0x0101
        /*07a2*/ 	.byte	0xff
	.zero		1


	//   ....[96]....
        /*07a4*/ 	.word	0x0000b140
        /*07a8*/ 	.word	0x00000005
        /*07ac*/ 	.word	0x00000020
        /*07b0*/ 	.short	0x010a
        /*07b2*/ 	.byte	0xff
	.zero		1


	//   ....[97]....
        /*07b4*/ 	.word	0x0000b1e0
        /*07b8*/ 	.word	0x00000005
        /*07bc*/ 	.word	0x00000020
        /*07c0*/ 	.short	0x010a
        /*07c2*/ 	.byte	0xff
	.zero		1


	//   ....[98]....
        /*07c4*/ 	.word	0x0000c020
        /*07c8*/ 	.word	0x00000027
        /*07cc*/ 	.word	0x00000000
        /*07d0*/ 	.short	0x0101
        /*07d2*/ 	.byte	0xff
	.zero		1


	//   ....[99]....
        /*07d4*/ 	.word	0x0000c090
        /*07d8*/ 	.word	0x00000005
        /*07dc*/ 	.word	0x00000020
        /*07e0*/ 	.short	0x010a
        /*07e2*/ 	.byte	0xff
	.zero		1


	//   ....[100]....
        /*07e4*/ 	.word	0x0000c130
        /*07e8*/ 	.word	0x00000005
        /*07ec*/ 	.word	0x00000020
        /*07f0*/ 	.short	0x010a
        /*07f2*/ 	.byte	0xff
	.zero		1


	//   ....[101]....
        /*07f4*/ 	.word	0x0000cf70
        /*07f8*/ 	.word	0x00000027
        /*07fc*/ 	.word	0x00000000
        /*0800*/ 	.short	0x0101
        /*0802*/ 	.byte	0xff
	.zero		1


	//   ....[102]....
        /*0804*/ 	.word	0x0000cfe0
        /*0808*/ 	.word	0x00000005
        /*080c*/ 	.word	0x00000020
        /*0810*/ 	.short	0x010a
        /*0812*/ 	.byte	0xff
	.zero		1


	//   ....[103]....
        /*0814*/ 	.word	0x0000d080
        /*0818*/ 	.word	0x00000005
        /*081c*/ 	.word	0x00000020
        /*0820*/ 	.short	0x010a
        /*0822*/ 	.byte	0xff
	.zero		1


	//   ....[104]....
        /*0824*/ 	.word	0x0000dea0
        /*0828*/ 	.word	0x00000027
        /*082c*/ 	.word	0x00000000
        /*0830*/ 	.short	0x0101
        /*0832*/ 	.byte	0xff
	.zero		1


	//   ....[105]....
        /*0834*/ 	.word	0x0000df10
        /*0838*/ 	.word	0x00000003
        /*083c*/ 	.word	0x00000020
        /*0840*/ 	.short	0x010a
        /*0842*/ 	.byte	0xff
	.zero		1


	//   ....[106]....
        /*0844*/ 	.word	0x0000dfc0
        /*0848*/ 	.word	0x00000003
        /*084c*/ 	.word	0x00000020
        /*0850*/ 	.short	0x010a
        /*0852*/ 	.byte	0xff
	.zero		1


	//   ....[107]....
        /*0854*/ 	.word	0x0000edc0
        /*0858*/ 	.word	0x00000000
        /*085c*/ 	.word	0x00000000
        /*0860*/ 	.short	0x0101
        /*0862*/ 	.byte	0xff
	.zero		1


	//   ....[108]....
        /*0864*/ 	.word	0x0000eec0
        /*0868*/ 	.word	0x000000ff
        /*086c*/ 	.word	0x000000b0
        /*0870*/ 	.short	0x0101
        /*0872*/ 	.byte	0x2f
	.zero		1


	//   ....[109]....
        /*0874*/ 	.word	0x0000f050
        /*0878*/ 	.word	0x000000ff
        /*087c*/ 	.word	0x00000000
        /*0880*/ 	.short	0x0101
        /*0882*/ 	.byte	0x04
	.zero		1


	//   ....[110]....
        /*0884*/ 	.word	0x0000f070
        /*0888*/ 	.word	0x00000003
        /*088c*/ 	.word	0x000000a0
        /*0890*/ 	.short	0x010a
        /*0892*/ 	.byte	0xff
	.zero		1


	//   ....[111]....
        /*0894*/ 	.word	0x0000f0d0
        /*0898*/ 	.word	0x00000000
        /*089c*/ 	.word	0x00000010
        /*08a0*/ 	.short	0x010a
        /*08a2*/ 	.byte	0xff
	.zero		1


	//   ....[112]....
        /*08a4*/ 	.word	0x0000f120
        /*08a8*/ 	.word	0x00000003
        /*08ac*/ 	.word	0x00000060
        /*08b0*/ 	.short	0x010a
        /*08b2*/ 	.byte	0xff
	.zero		1


	//   ....[113]....
        /*08b4*/ 	.word	0x0000f180
        /*08b8*/ 	.word	0x00000000
        /*08bc*/ 	.word	0x00000000
        /*08c0*/ 	.short	0x010a
        /*08c2*/ 	.byte	0xff
	.zero		1


	//   ....[114]....
        /*08c4*/ 	.word	0x0000f1d0
        /*08c8*/ 	.word	0x00000000
        /*08cc*/ 	.word	0x00000090
        /*08d0*/ 	.short	0x010a
        /*08d2*/ 	.byte	0xff
	.zero		1


	//   ....[115]....
        /*08d4*/ 	.word	0x0000f230
        /*08d8*/ 	.word	0x00000000
        /*08dc*/ 	.word	0x00000070
        /*08e0*/ 	.short	0x010a
        /*08e2*/ 	.byte	0xff
	.zero		1


	//   ....[116]....
        /*08e4*/ 	.word	0x0000f280
        /*08e8*/ 	.word	0x00000000
        /*08ec*/ 	.word	0x00000060
        /*08f0*/ 	.short	0x010a
        /*08f2*/ 	.byte	0xff
	.zero		1


	//   ....[117]....
        /*08f4*/ 	.word	0x0000f2e0
        /*08f8*/ 	.word	0x00000000
        /*08fc*/ 	.word	0x00000070
        /*0900*/ 	.short	0x010a
        /*0902*/ 	.byte	0xff
	.zero		1


	//   ....[118]....
        /*0904*/ 	.word	0x0000f330
        /*0908*/ 	.word	0x00000000
        /*090c*/ 	.word	0x00000060
        /*0910*/ 	.short	0x010a
        /*0912*/ 	.byte	0xff
	.zero		1


	//   ....[119]....
        /*0914*/ 	.word	0x0000f390
        /*0918*/ 	.word	0x00000000
        /*091c*/ 	.word	0x00000000
        /*0920*/ 	.short	0x010a
        /*0922*/ 	.byte	0xff
	.zero		1


	//   ....[120]....
        /*0924*/ 	.word	0x0000f3f0
        /*0928*/ 	.word	0x00000000
        /*092c*/ 	.word	0x00000088
        /*0930*/ 	.short	0x010a
        /*0932*/ 	.byte	0xff
	.zero		1


	//   ....[121]....
        /*0934*/ 	.word	0x0000f450
        /*0938*/ 	.word	0x00000000
        /*093c*/ 	.word	0x000000b0
        /*0940*/ 	.short	0x010a
        /*0942*/ 	.byte	0xff
	.zero		1


	//   ....[122]....
        /*0944*/ 	.word	0x0000f4a0
        /*0948*/ 	.word	0x00000008
        /*094c*/ 	.word	0x00000060
        /*0950*/ 	.short	0x010a
        /*0952*/ 	.byte	0xff
	.zero		1


	//   ....[123]....
        /*0954*/ 	.word	0x0000f500
        /*0958*/ 	.word	0x00000000
        /*095c*/ 	.word	0x00000058
        /*0960*/ 	.short	0x010a
        /*0962*/ 	.byte	0xff
	.zero		1


	//   ....[124]....
        /*0964*/ 	.word	0x0000f560
        /*0968*/ 	.word	0x00000000
        /*096c*/ 	.word	0x00000038
        /*0970*/ 	.short	0x010a
        /*0972*/ 	.byte	0xff
	.zero		1


	//   ....[125]....
        /*0974*/ 	.word	0x0000f5c0
        /*0978*/ 	.word	0x00000000
        /*097c*/ 	.word	0x00000038
        /*0980*/ 	.short	0x010a
        /*0982*/ 	.byte	0xff
	.zero		1


	//   ....[126]....
        /*0984*/ 	.word	0x0000f620
        /*0988*/ 	.word	0x00000000
        /*098c*/ 	.word	0x00000038
        /*0990*/ 	.short	0x010a
        /*0992*/ 	.byte	0xff
	.zero		1


	//   ....[127]....
        /*0994*/ 	.word	0x0000f680
        /*0998*/ 	.word	0x00000000
        /*099c*/ 	.word	0x00000038
        /*09a0*/ 	.short	0x010a
        /*09a2*/ 	.byte	0xff
	.zero		1


	//   ....[128]....
        /*09a4*/ 	.word	0x0000f6e0
        /*09a8*/ 	.word	0x00000000
        /*09ac*/ 	.word	0x00000038
        /*09b0*/ 	.short	0x010a
        /*09b2*/ 	.byte	0xff
	.zero		1


	//   ....[129]....
        /*09b4*/ 	.word	0x0000f740
        /*09b8*/ 	.word	0x00000000
        /*09bc*/ 	.word	0x00000038
        /*09c0*/ 	.short	0x010a
        /*09c2*/ 	.byte	0xff
	.zero		1


	//   ....[130]....
        /*09c4*/ 	.word	0x0000f7a0
        /*09c8*/ 	.word	0x00000000
        /*09cc*/ 	.word	0x00000038
        /*09d0*/ 	.short	0x010a
        /*09d2*/ 	.byte	0xff
	.zero		1


	//   ....[131]....
        /*09d4*/ 	.word	0x0000f800
        /*09d8*/ 	.word	0x00000000
        /*09dc*/ 	.word	0x00000038
        /*09e0*/ 	.short	0x010a
        /*09e2*/ 	.byte	0xff
	.zero		1


	//   ....[132]....
        /*09e4*/ 	.word	0x0000f860
        /*09e8*/ 	.word	0x00000000
        /*09ec*/ 	.word	0x00000000
        /*09f0*/ 	.short	0x010a
        /*09f2*/ 	.byte	0xff
	.zero		1


	//   ....[133]....
        /*09f4*/ 	.word	0x0000f8c0
        /*09f8*/ 	.word	0x00000000
        /*09fc*/ 	.word	0x00000000
        /*0a00*/ 	.short	0x010a
        /*0a02*/ 	.byte	0xff
	.zero		1


	//   ....[134]....
        /*0a04*/ 	.word	0x0000f910
        /*0a08*/ 	.word	0x00000000
        /*0a0c*/ 	.word	0x00000060
        /*0a10*/ 	.short	0x010a
        /*0a12*/ 	.byte	0xff
	.zero		1


	//   ....[135]....
        /*0a14*/ 	.word	0x0000f960
        /*0a18*/ 	.word	0x00000004
        /*0a1c*/ 	.word	0x00000020
        /*0a20*/ 	.short	0x010a
        /*0a22*/ 	.byte	0xff
	.zero		1


	//   ....[136]....
        /*0a24*/ 	.word	0x0000f9c0
        /*0a28*/ 	.word	0x00000003
        /*0a2c*/ 	.word	0x00000080
        /*0a30*/ 	.short	0x010a
        /*0a32*/ 	.byte	0xff
	.zero		1


	//   ....[137]....
        /*0a34*/ 	.word	0x0000fa10
        /*0a38*/ 	.word	0x00000005
        /*0a3c*/ 	.word	0x00000020
        /*0a40*/ 	.short	0x010a
        /*0a42*/ 	.byte	0xff
	.zero		1


	//   ....[138]....
        /*0a44*/ 	.word	0x0000fa60
        /*0a48*/ 	.word	0x00000005
        /*0a4c*/ 	.word	0x00000020
        /*0a50*/ 	.short	0x010a
        /*0a52*/ 	.byte	0xff
	.zero		1


	//   ....[139]....
        /*0a54*/ 	.word	0x0000fab0
        /*0a58*/ 	.word	0x00000005
        /*0a5c*/ 	.word	0x00000020
        /*0a60*/ 	.short	0x010a
        /*0a62*/ 	.byte	0xff
	.zero		1


	//   ....[140]....
        /*0a64*/ 	.word	0x0000fb00
        /*0a68*/ 	.word	0x00000005
        /*0a6c*/ 	.word	0x00000020
        /*0a70*/ 	.short	0x010a
        /*0a72*/ 	.byte	0xff
	.zero		1


	//   ....[141]....
        /*0a74*/ 	.word	0x0000fb50
        /*0a78*/ 	.word	0x00000005
        /*0a7c*/ 	.word	0x00000020
        /*0a80*/ 	.short	0x010a
        /*0a82*/ 	.byte	0xff
	.zero		1


	//   ....[142]....
        /*0a84*/ 	.word	0x0000fba0
        /*0a88*/ 	.word	0x00000005
        /*0a8c*/ 	.word	0x00000020
        /*0a90*/ 	.short	0x010a
        /*0a92*/ 	.byte	0xff
	.zero		1


	//   ....[143]....
        /*0a94*/ 	.word	0x0000fbf0
        /*0a98*/ 	.word	0x00000003
        /*0a9c*/ 	.word	0x00000020
        /*0aa0*/ 	.short	0x010a
        /*0aa2*/ 	.byte	0xff
	.zero		1


	//----- nvinfo : EIATTR_NUM_MBARRIERS
	.align		4
.L_47:
        /*0aa4*/ 	.byte	0x03, 0x38
        /*0aa6*/ 	.short	0x0017


	//----- nvinfo : EIATTR_EXIT_INSTR_OFFSETS
	.align		4
        /*0aa8*/ 	.byte	0x04, 0x1c
        /*0aaa*/ 	.short	(.L_49 - .L_48)


	//   ....[0]....
.L_48:
        /*0aac*/ 	.word	0x00002460


	//   ....[1]....
        /*0ab0*/ 	.word	0x00002950


	//   ....[2]....
        /*0ab4*/ 	.word	0x000029b0


	//   ....[3]....
        /*0ab8*/ 	.word	0x000037e0


	//   ....[4]....
        /*0abc*/ 	.word	0x00006120


	//   ....[5]....
        /*0ac0*/ 	.word	0x00006160


	//   ....[6]....
        /*0ac4*/ 	.word	0x0000ef40


	//   ....[7]....
        /*0ac8*/ 	.word	0x0000efc0


	//   ....[8]....
        /*0acc*/ 	.word	0x0000eff0


	//   ....[9]....
        /*0ad0*/ 	.word	0x0000f060


	//----- nvinfo : EIATTR_MAX_THREADS
	.align		4
.L_49:
        /*0ad4*/ 	.byte	0x04, 0x05
        /*0ad6*/ 	.short	(.L_51 - .L_50)
.L_50:
        /*0ad8*/ 	.word	0x00000100
        /*0adc*/ 	.word	0x00000001
        /*0ae0*/ 	.word	0x00000001


	//----- nvinfo : EIATTR_CRS_STACK_SIZE
	.align		4
.L_51:
        /*0ae4*/ 	.byte	0x04, 0x1e
        /*0ae6*/ 	.short	(.L_53 - .L_52)
.L_52:
        /*0ae8*/ 	.word	0x00000000


	//----- nvinfo : EIATTR_CBANK_PARAM_SIZE
	.align		4
.L_53:
        /*0aec*/ 	.byte	0x03, 0x19
        /*0aee*/ 	.short	0x0a00


	//----- nvinfo : EIATTR_PARAM_CBANK
	.align		4
        /*0af0*/ 	.byte	0x04, 0x0a
        /*0af2*/ 	.short	(.L_55 - .L_54)
	.align		4
.L_54:
        /*0af4*/ 	.word	index@(.nv.constant0._ZN7cutlass13device_kernelINS_4gemm6kernel13GemmUniversalIN4cute5tupleIJiiiiEEENS1_10collective13CollectiveMmaINS1_41MainloopSm100TmaUmmaWarpSpecializedSparseILi2ELi2ELi1ENS5_IJNS4_1CILi1EEENSA_ILi2EEESB_EEEEENS5_IJNSA_ILi128EEENSA_ILi256EEESF_EEENS_10bfloat16_tENS5_IJNS4_6LayoutINS5_IJiNS5_IJSC_iEEEiEEENS5_IJlNS5_IJSB_SC_EEElEEEEENSJ_INS5_IJNS5_IJNS5_IJNSA_ILi8EEESC_SP_EEEiEEENS5_IJNS5_IJNSA_ILi16EEESC_NSA_ILi4EEEEEEiEEEiEEENS5_IJNS5_IJNS5_IJSF_SS_NSA_ILi2048EEEEEENSA_ILi16384EEEEEENS5_IJNS5_IJSB_NSA_ILi1024EEENSA_ILi32EEEEEElEEElEEEEEEEESI_NS5_IJlSB_lEEENS4_8TiledMMAINS4_8MMA_AtomIJNS4_27SM100_MMA_F16BF16_SS_SPARSEISI_SI_fLi128ELi256ELNS4_4UMMA5MajorE0ELS1D_0ELNS1C_7ScaleInE0ELS1E_0EEEEEENSJ_INS5_IJSB_SB_SB_EEENS5_IJNSA_ILi0EEES1I_S1I_EEEEENS5_IJNS4_10UnderscoreES1L_S1L_EEEEENS4_23SM90_TMA_LOAD_MULTICASTENS4_14ComposedLayoutINS4_7SwizzleILi3ELi4ELi3EEENS4_25smem_sparse_ptr_flag_bitsILi2ELi16EEENSJ_INS5_IJNS5_IJSB_SP_EEENS5_IJSC_NSA_ILi64EEEEEEEEENS5_IJNS5_IJS1I_SF_EEESM_EEEEEEEvNS4_8identityENS4_13SM90_TMA_LOADENS1P_IS1R_NS4_18smem_ptr_flag_bitsILi16EEENSJ_INS5_IJSP_S1V_EEENS5_IJS1V_SB_EEEEEEEvS22_EENS_8epilogue10collective18CollectiveEpilogueINS2B_23Sm100TmaWarpSpecializedILi3ELi2ELi32ELb1ELb0EEEJSH_NS5_IJNSJ_ISF_SB_EENSJ_IS12_SB_EEEEEfNS5_IJSB_llEEEfS2J_NS2B_6fusion15FusionCallbacksIS2F_NS2K_17LinearCombinationIffffLNS_15FloatRoundStyleE2EEESH_S2I_JEEENS4_5SM1004TMEM4LOAD26SM100_TMEM_LOAD_32dp32b32xES23_NS1P_INS1Q_ILi2ELi5ELi2EEENS24_ILi32EEENSJ_INS5_IJS12_ST_EEENS5_IJSB_S12_EEEEEEENS4_39AutoVectorizingCopyWithAssumedAlignmentILi128EEENS4_14SM90_TMA_STOREES2Z_S31_S31_EEEvvEEEEvNT_6ParamsE)
        /*0af8*/ 	.short	0x0380
        /*0afa*/ 	.short	0x0a00


	//----- nvinfo : EIATTR_SW_WAR
	.align		4
.L_55:
        /*0afc*/ 	.byte	0x04, 0x36
        /*0afe*/ 	.short	(.L_57 - .L_56)
.L_56:
        /*0b00*/ 	.word	0x00000008
.L_57:


//--------------------- .nv.callgraph             --------------------------
	.section	.nv.callgraph,"",@"SHT_CUDA_CALLGRAPH"
	.align	4
	.sectionentsize	8
	.align		4
        /*0000*/ 	.word	0x00000000
	.align		4
        /*0004*/ 	.word	0xffffffff
	.align		4
        /*0008*/ 	.word	index@(_ZN7cutlass13device_kernelINS_4gemm6kernel13GemmUniversalIN4cute5tupleIJiiiiEEENS1_10collective13CollectiveMmaINS1_41MainloopSm100TmaUmmaWarpSpecializedSparseILi2ELi2ELi1ENS5_IJNS4_1CILi1EEENSA_ILi2EEESB_EEEEENS5_IJNSA_ILi128EEENSA_ILi256EEESF_EEENS_10bfloat16_tENS5_IJNS4_6LayoutINS5_IJiNS5_IJSC_iEEEiEEENS5_IJlNS5_IJSB_SC_EEElEEEEENSJ_INS5_IJNS5_IJNS5_IJNSA_ILi8EEESC_SP_EEEiEEENS5_IJNS5_IJNSA_ILi16EEESC_NSA_ILi4EEEEEEiEEEiEEENS5_IJNS5_IJNS5_IJSF_SS_NSA_ILi2048EEEEEENSA_ILi16384EEEEEENS5_IJNS5_IJSB_NSA_ILi1024EEENSA_ILi32EEEEEElEEElEEEEEEEESI_NS5_IJlSB_lEEENS4_8TiledMMAINS4_8MMA_AtomIJNS4_27SM100_MMA_F16BF16_SS_SPARSEISI_SI_fLi128ELi256ELNS4_4UMMA5MajorE0ELS1D_0ELNS1C_7ScaleInE0ELS1E_0EEEEEENSJ_INS5_IJSB_SB_SB_EEENS5_IJNSA_ILi0EEES1I_S1I_EEEEENS5_IJNS4_10UnderscoreES1L_S1L_EEEEENS4_23SM90_TMA_LOAD_MULTICASTENS4_14ComposedLayoutINS4_7SwizzleILi3ELi4ELi3EEENS4_25smem_sparse_ptr_flag_bitsILi2ELi16EEENSJ_INS5_IJNS5_IJSB_SP_EEENS5_IJSC_NSA_ILi64EEEEEEEEENS5_IJNS5_IJS1I_SF_EEESM_EEEEEEEvNS4_8identityENS4_13SM90_TMA_LOADENS1P_IS1R_NS4_18smem_ptr_flag_bitsILi16EEENSJ_INS5_IJSP_S1V_EEENS5_IJS1V_SB_EEEEEEEvS22_EENS_8epilogue10collective18CollectiveEpilogueINS2B_23Sm100TmaWarpSpecializedILi3ELi2ELi32ELb1ELb0EEEJSH_NS5_IJNSJ_ISF_SB_EENSJ_IS12_SB_EEEEEfNS5_IJSB_llEEEfS2J_NS2B_6fusion15FusionCallbacksIS2F_NS2K_17LinearCombinationIffffLNS_15FloatRoundStyleE2EEESH_S2I_JEEENS4_5SM1004TMEM4LOAD26SM100_TMEM_LOAD_32dp32b32xES23_NS1P_INS1Q_ILi2ELi5ELi2EEENS24_ILi32EEENSJ_INS5_IJS12_ST_EEENS5_IJSB_S12_EEEEEEENS4_39AutoVectorizingCopyWithAssumedAlignmentILi128EEENS4_14SM90_TMA_STOREES2Z_S31_S31_EEEvvEEEEvNT_6ParamsE)
	.align		4
        /*000c*/ 	.word	index@(__assertfail)
	.align		4
        /*0010*/ 	.word	0x00000000
	.align		4
        /*0014*/ 	.word	0xfffffffe
	.align		4
        /*0018*/ 	.word	0x00000000
	.align		4
        /*001c*/ 	.word	0xfffffffd
	.align		4
        /*0020*/ 	.word	0x00000000
	.align		4
        /*0024*/ 	.word	0xfffffffc


//--------------------- .nv.constant4             --------------------------
	.section	.nv.constant4,"a",@progbits
	.align	8
	.align		8
.nv.constant4:
        /*0000*/ 	.dword	__assertfail
	.align		8
        /*0008*/ 	.dword	__unnamed_1
	.align		8
        /*0010*/ 	.dword	__unnamed_2
	.align		8
        /*0018*/ 	.dword	_ZN39_INTERNAL_49c6255e_4_k_cu_6077859a_27894cuda3std3__45__cpo5beginE
	.align		8
        /*0020*/ 	.dword	_ZN39_INTERNAL_49c6255e_4_k_cu_6077859a_27894cuda3std3__45__cpo3endE
	.align		8
        /*0028*/ 	.dword	_ZN39_INTERNAL_49c6255e_4_k_cu_6077859a_27894cuda3std3__45__cpo6cbeginE
	.align		8
        /*0030*/ 	.dword	_ZN39_INTERNAL_49c6255e_4_k_cu_6077859a_27894cuda3std3__45__cpo4cendE
	.align		8
        /*0038*/ 	.dword	_ZN39_INTERNAL_49c6255e_4_k_cu_6077859a_27894cuda3std3__441_GLOBAL__N__49c6255e_4_k_cu_6077859a_27896ignoreE
	.align		8
        /*0040*/ 	.dword	_ZN39_INTERNAL_49c6255e_4_k_cu_6077859a_27894cuda3std3__419piecewise_constructE
	.align		8
        /*0048*/ 	.dword	_ZN39_INTERNAL_49c6255e_4_k_cu_6077859a_27894cuda3std3__48in_placeE
	.align		8
        /*0050*/ 	.dword	_ZN39_INTERNAL_49c6255e_4_k_cu_6077859a_27894cuda3std6ranges3__45__cpo4swapE
	.align		8
        /*0058*/ 	.dword	_ZN39_INTERNAL_49c6255e_4_k_cu_6077859a_27894cuda3std6ranges3__45__cpo9iter_moveE
	.align		8
        /*0060*/ 	.dword	_ZN39_INTERNAL_49c6255e_4_k_cu_6077859a_27894cute7productE
	.align		8
        /*0068*/ 	.dword	_ZN39_INTERNAL_49c6255e_4_k_cu_6077859a_27894cute1_E
	.align		8
        /*0070*/ 	.dword	$str$25
	.align		8
        /*0078*/ 	.dword	$str$26
	.align		8
        /*0080*/ 	.dword	$str$27
	.align		8
        /*0088*/ 	.dword	$str$28


//--------------------- .text._ZN7cutlass13device_kernelINS_4gemm6kernel13GemmUniversalIN4cute5tupleIJiiiiEEENS1_10collective13CollectiveMmaINS1_41MainloopSm100TmaUmmaWarpSpecializedSparseILi2ELi2ELi1ENS5_IJNS4_1CILi1EEENSA_ILi2EEESB_EEEEENS5_IJNSA_ILi128EEENSA_ILi256EEESF_EEENS_10bfloat16_tENS5_IJNS4_6LayoutINS5_IJiNS5_IJSC_iEEEiEEENS5_IJlNS5_IJSB_SC_EEElEEEEENSJ_INS5_IJNS5_IJNS5_IJNSA_ILi8EEESC_SP_EEEiEEENS5_IJNS5_IJNSA_ILi16EEESC_NSA_ILi4EEEEEEiEEEiEEENS5_IJNS5_IJNS5_IJSF_SS_NSA_ILi2048EEEEEENSA_ILi16384EEEEEENS5_IJNS5_IJSB_NSA_ILi1024EEENSA_ILi32EEEEEElEEElEEEEEEEESI_NS5_IJlSB_lEEENS4_8TiledMMAINS4_8MMA_AtomIJNS4_27SM100_MMA_F16BF16_SS_SPARSEISI_SI_fLi128ELi256ELNS4_4UMMA5MajorE0ELS1D_0ELNS1C_7ScaleInE0ELS1E_0EEEEEENSJ_INS5_IJSB_SB_SB_EEENS5_IJNSA_ILi0EEES1I_S1I_EEEEENS5_IJNS4_10UnderscoreES1L_S1L_EEEEENS4_23SM90_TMA_LOAD_MULTICASTENS4_14ComposedLayoutINS4_7SwizzleILi3ELi4ELi3EEENS4_25smem_sparse_ptr_flag_bitsILi2ELi16EEENSJ_INS5_IJNS5_IJSB_SP_EEENS5_IJSC_NSA_ILi64EEEEEEEEENS5_IJNS5_IJS1I_SF_EEESM_EEEEEEEvNS4_8identityENS4_13SM90_TMA_LOADENS1P_IS1R_NS4_18smem_ptr_flag_bitsILi16EEENSJ_INS5_IJSP_S1V_EEENS5_IJS1V_SB_EEEEEEEvS22_EENS_8epilogue10collective18CollectiveEpilogueINS2B_23Sm100TmaWarpSpecializedILi3ELi2ELi32ELb1ELb0EEEJSH_NS5_IJNSJ_ISF_SB_EENSJ_IS12_SB_EEEEEfNS5_IJSB_llEEEfS2J_NS2B_6fusion15FusionCallbacksIS2F_NS2K_17LinearCombinationIffffLNS_15FloatRoundStyleE2EEESH_S2I_JEEENS4_5SM1004TMEM4LOAD26SM100_TMEM_LOAD_32dp32b32xES23_NS1P_INS1Q_ILi2ELi5ELi2EEENS24_ILi32EEENSJ_INS5_IJS12_ST_EEENS5_IJSB_S12_EEEEEEENS4_39AutoVectorizingCopyWithAssumedAlignmentILi128EEENS4_14SM90_TMA_STOREES2Z_S31_S31_EEEvvEEEEvNT_6ParamsE --------------------------
	.section	.text._ZN7cutlass13device_kernelINS_4gemm6kernel13GemmUniversalIN4cute5tupleIJiiiiEEENS1_10collective13CollectiveMmaINS1_41MainloopSm100TmaUmmaWarpSpecializedSparseILi2ELi2ELi1ENS5_IJNS4_1CILi1EEENSA_ILi2EEESB_EEEEENS5_IJNSA_ILi128EEENSA_ILi256EEESF_EEENS_10bfloat16_tENS5_IJNS4_6LayoutINS5_IJiNS5_IJSC_iEEEiEEENS5_IJlNS5_IJSB_SC_EEElEEEEENSJ_INS5_IJNS5_IJNS5_IJNSA_ILi8EEESC_SP_EEEiEEENS5_IJNS5_IJNSA_ILi16EEESC_NSA_ILi4EEEEEEiEEEiEEENS5_IJNS5_IJNS5_IJSF_SS_NSA_ILi2048EEEEEENSA_ILi16384EEEEEENS5_IJNS5_IJSB_NSA_ILi1024EEENSA_ILi32EEEEEElEEElEEEEEEEESI_NS5_IJlSB_lEEENS4_8TiledMMAINS4_8MMA_AtomIJNS4_27SM100_MMA_F16BF16_SS_SPARSEISI_SI_fLi128ELi256ELNS4_4UMMA5MajorE0ELS1D_0ELNS1C_7ScaleInE0ELS1E_0EEEEEENSJ_INS5_IJSB_SB_SB_EEENS5_IJNSA_ILi0EEES1I_S1I_EEEEENS5_IJNS4_10UnderscoreES1L_S1L_EEEEENS4_23SM90_TMA_LOAD_MULTICASTENS4_14ComposedLayoutINS4_7SwizzleILi3ELi4ELi3EEENS4_25smem_sparse_ptr_flag_bitsILi2ELi16EEENSJ_INS5_IJNS5_IJSB_SP_EEENS5_IJSC_NSA_ILi64EEEEEEEEENS5_IJNS5_IJS1I_SF_EEESM_EEEEEEEvNS4_8identityENS4_13SM90_TMA_LOADENS1P_IS1R_NS4_18smem_ptr_flag_bitsILi16EEENSJ_INS5_IJSP_S1V_EEENS5_IJS1V_SB_EEEEEEEvS22_EENS_8epilogue10collective18CollectiveEpilogueINS2B_23Sm100TmaWarpSpecializedILi3ELi2ELi32ELb1ELb0EEEJSH_NS5_IJNSJ_ISF_SB_EENSJ_IS12_SB_EEEEEfNS5_IJSB_llEEEfS2J_NS2B_6fusion15FusionCallbacksIS2F_NS2K_17LinearCombinationIffffLNS_15FloatRoundStyleE2EEESH_S2I_JEEENS4_5SM1004TMEM4LOAD26SM100_TMEM_LOAD_32dp32b32xES23_NS1P_INS1Q_ILi2ELi5ELi2EEENS24_ILi32EEENSJ_INS5_IJS12_ST_EEENS5_IJSB_S12_EEEEEEENS4_39AutoVectorizingCopyWithAssumedAlignmentILi128EEENS4_14SM90_TMA_STOREES2Z_S31_S31_EEEvvEEEEvNT_6ParamsE,"ax",@progbits
	.align	128
.text._ZN7cutlass13device_kernelINS_4gemm6kernel13GemmUniversalIN4cute5tupleIJiiiiEEENS1_10collective13CollectiveMmaINS1_41MainloopSm100TmaUmmaWarpSpecializedSparseILi2ELi2ELi1ENS5_IJNS4_1CILi1EEENSA_ILi2EEESB_EEEEENS5_IJNSA_ILi128EEENSA_ILi256EEESF_EEENS_10bfloat16_tENS5_IJNS4_6LayoutINS5_IJiNS5_IJSC_iEEEiEEENS5_IJlNS5_IJSB_SC_EEElEEEEENSJ_INS5_IJNS5_IJNS5_IJNSA_ILi8EEESC_SP_EEEiEEENS5_IJNS5_IJNSA_ILi16EEESC_NSA_ILi4EEEEEEiEEEiEEENS5_IJNS5_IJNS5_IJSF_SS_NSA_ILi2048EEEEEENSA_ILi16384EEEEEENS5_IJNS5_IJSB_NSA_ILi1024EEENSA_ILi32EEEEEElEEElEEEEEEEESI_NS5_IJlSB_lEEENS4_8TiledMMAINS4_8MMA_AtomIJNS4_27SM100_MMA_F16BF16_SS_SPARSEISI_SI_fLi128ELi256ELNS4_4UMMA5MajorE0ELS1D_0ELNS1C_7ScaleInE0ELS1E_0EEEEEENSJ_INS5_IJSB_SB_SB_EEENS5_IJNSA_ILi0EEES1I_S1I_EEEEENS5_IJNS4_10UnderscoreES1L_S1L_EEEEENS4_23SM90_TMA_LOAD_MULTICASTENS4_14ComposedLayoutINS4_7SwizzleILi3ELi4ELi3EEENS4_25smem_sparse_ptr_flag_bitsILi2ELi16EEENSJ_INS5_IJNS5_IJSB_SP_EEENS5_IJSC_NSA_ILi64EEEEEEEEENS5_IJNS5_IJS1I_SF_EEESM_EEEEEEEvNS4_8identityENS4_13SM90_TMA_LOADENS1P_IS1R_NS4_18smem_ptr_flag_bitsILi16EEENSJ_INS5_IJSP_S1V_EEENS5_IJS1V_SB_EEEEEEEvS22_EENS_8epilogue10collective18CollectiveEpilogueINS2B_23Sm100TmaWarpSpecializedILi3ELi2ELi32ELb1ELb0EEEJSH_NS5_IJNSJ_ISF_SB_EENSJ_IS12_SB_EEEEEfNS5_IJSB_llEEEfS2J_NS2B_6fusion15FusionCallbacksIS2F_NS2K_17LinearCombinationIffffLNS_15FloatRoundStyleE2EEESH_S2I_JEEENS4_5SM1004TMEM4LOAD26SM100_TMEM_LOAD_32dp32b32xES23_NS1P_INS1Q_ILi2ELi5ELi2EEENS24_ILi32EEENSJ_INS5_IJS12_ST_EEENS5_IJSB_S12_EEEEEEENS4_39AutoVectorizingCopyWithAssumedAlignmentILi128EEENS4_14SM90_TMA_STOREES2Z_S31_S31_EEEvvEEEEvNT_6ParamsE:
        .type           _ZN7cutlass13device_kernelINS_4gemm6kernel13GemmUniversalIN4cute5tupleIJiiiiEEENS1_10collective13CollectiveMmaINS1_41MainloopSm100TmaUmmaWarpSpecializedSparseILi2ELi2ELi1ENS5_IJNS4_1CILi1EEENSA_ILi2EEESB_EEEEENS5_IJNSA_ILi128EEENSA_ILi256EEESF_EEENS_10bfloat16_tENS5_IJNS4_6LayoutINS5_IJiNS5_IJSC_iEEEiEEENS5_IJlNS5_IJSB_SC_EEElEEEEENSJ_INS5_IJNS5_IJNS5_IJNSA_ILi8EEESC_SP_EEEiEEENS5_IJNS5_IJNSA_ILi16EEESC_NSA_ILi4EEEEEEiEEEiEEENS5_IJNS5_IJNS5_IJSF_SS_NSA_ILi2048EEEEEENSA_ILi16384EEEEEENS5_IJNS5_IJSB_NSA_ILi1024EEENSA_ILi32EEEEEElEEElEEEEEEEESI_NS5_IJlSB_lEEENS4_8TiledMMAINS4_8MMA_AtomIJNS4_27SM100_MMA_F16BF16_SS_SPARSEISI_SI_fLi128ELi256ELNS4_4UMMA5MajorE0ELS1D_0ELNS1C_7ScaleInE0ELS1E_0EEEEEENSJ_INS5_IJSB_SB_SB_EEENS5_IJNSA_ILi0EEES1I_S1I_EEEEENS5_IJNS4_10UnderscoreES1L_S1L_EEEEENS4_23SM90_TMA_LOAD_MULTICASTENS4_14ComposedLayoutINS4_7SwizzleILi3ELi4ELi3EEENS4_25smem_sparse_ptr_flag_bitsILi2ELi16EEENSJ_INS5_IJNS5_IJSB_SP_EEENS5_IJSC_NSA_ILi64EEEEEEEEENS5_IJNS5_IJS1I_SF_EEESM_EEEEEEEvNS4_8identityENS4_13SM90_TMA_LOADENS1P_IS1R_NS4_18smem_ptr_flag_bitsILi16EEENSJ_INS5_IJSP_S1V_EEENS5_IJS1V_SB_EEEEEEEvS22_EENS_8epilogue10collective18CollectiveEpilogueINS2B_23Sm100TmaWarpSpecializedILi3ELi2ELi32ELb1ELb0EEEJSH_NS5_IJNSJ_ISF_SB_EENSJ_IS12_SB_EEEEEfNS5_IJSB_llEEEfS2J_NS2B_6fusion15FusionCallbacksIS2F_NS2K_17LinearCombinationIffffLNS_15FloatRoundStyleE2EEESH_S2I_JEEENS4_5SM1004TMEM4LOAD26SM100_TMEM_LOAD_32dp32b32xES23_NS1P_INS1Q_ILi2ELi5ELi2EEENS24_ILi32EEENSJ_INS5_IJS12_ST_EEENS5_IJSB_S12_EEEEEEENS4_39AutoVectorizingCopyWithAssumedAlignmentILi128EEENS4_14SM90_TMA_STOREES2Z_S31_S31_EEEvvEEEEvNT_6ParamsE,@function
        .size           _ZN7cutlass13device_kernelINS_4gemm6kernel13GemmUniversalIN4cute5tupleIJiiiiEEENS1_10collective13CollectiveMmaINS1_41MainloopSm100TmaUmmaWarpSpecializedSparseILi2ELi2ELi1ENS5_IJNS4_1CILi1EEENSA_ILi2EEESB_EEEEENS5_IJNSA_ILi128EEENSA_ILi256EEESF_EEENS_10bfloat16_tENS5_IJNS4_6LayoutINS5_IJiNS5_IJSC_iEEEiEEENS5_IJlNS5_IJSB_SC_EEElEEEEENSJ_INS5_IJNS5_IJNS5_IJNSA_ILi8EEESC_SP_EEEiEEENS5_IJNS5_IJNSA_ILi16EEESC_NSA_ILi4EEEEEEiEEEiEEENS5_IJNS5_IJNS5_IJSF_SS_NSA_ILi2048EEEEEENSA_ILi16384EEEEEENS5_IJNS5_IJSB_NSA_ILi1024EEENSA_ILi32EEEEEElEEElEEEEEEEESI_NS5_IJlSB_lEEENS4_8TiledMMAINS4_8MMA_AtomIJNS4_27SM100_MMA_F16BF16_SS_SPARSEISI_SI_fLi128ELi256ELNS4_4UMMA5MajorE0ELS1D_0ELNS1C_7ScaleInE0ELS1E_0EEEEEENSJ_INS5_IJSB_SB_SB_EEENS5_IJNSA_ILi0EEES1I_S1I_EEEEENS5_IJNS4_10UnderscoreES1L_S1L_EEEEENS4_23SM90_TMA_LOAD_MULTICASTENS4_14ComposedLayoutINS4_7SwizzleILi3ELi4ELi3EEENS4_25smem_sparse_ptr_flag_bitsILi2ELi16EEENSJ_INS5_IJNS5_IJSB_SP_EEENS5_IJSC_NSA_ILi64EEEEEEEEENS5_IJNS5_IJS1I_SF_EEESM_EEEEEEEvNS4_8identityENS4_13SM90_TMA_LOADENS1P_IS1R_NS4_18smem_ptr_flag_bitsILi16EEENSJ_INS5_IJSP_S1V_EEENS5_IJS1V_SB_EEEEEEEvS22_EENS_8epilogue10collective18CollectiveEpilogueINS2B_23Sm100TmaWarpSpecializedILi3ELi2ELi32ELb1ELb0EEEJSH_NS5_IJNSJ_ISF_SB_EENSJ_IS12_SB_EEEEEfNS5_IJSB_llEEEfS2J_NS2B_6fusion15FusionCallbacksIS2F_NS2K_17LinearCombinationIffffLNS_15FloatRoundStyleE2EEESH_S2I_JEEENS4_5SM1004TMEM4LOAD26SM100_TMEM_LOAD_32dp32b32xES23_NS1P_INS1Q_ILi2ELi5ELi2EEENS24_ILi32EEENSJ_INS5_IJS12_ST_EEENS5_IJSB_S12_EEEEEEENS4_39AutoVectorizingCopyWithAssumedAlignmentILi128EEENS4_14SM90_TMA_STOREES2Z_S31_S31_EEEvvEEEEvNT_6ParamsE,(.L_x_213 - _ZN7cutlass13device_kernelINS_4gemm6kernel13GemmUniversalIN4cute5tupleIJiiiiEEENS1_10collective13CollectiveMmaINS1_41MainloopSm100TmaUmmaWarpSpecializedSparseILi2ELi2ELi1ENS5_IJNS4_1CILi1EEENSA_ILi2EEESB_EEEEENS5_IJNSA_ILi128EEENSA_ILi256EEESF_EEENS_10bfloat16_tENS5_IJNS4_6LayoutINS5_IJiNS5_IJSC_iEEEiEEENS5_IJlNS5_IJSB_SC_EEElEEEEENSJ_INS5_IJNS5_IJNS5_IJNSA_ILi8EEESC_SP_EEEiEEENS5_IJNS5_IJNSA_ILi16EEESC_NSA_ILi4EEEEEEiEEEiEEENS5_IJNS5_IJNS5_IJSF_SS_NSA_ILi2048EEEEEENSA_ILi16384EEEEEENS5_IJNS5_IJSB_NSA_ILi1024EEENSA_ILi32EEEEEElEEElEEEEEEEESI_NS5_IJlSB_lEEENS4_8TiledMMAINS4_8MMA_AtomIJNS4_27SM100_MMA_F16BF16_SS_SPARSEISI_SI_fLi128ELi256ELNS4_4UMMA5MajorE0ELS1D_0ELNS1C_7ScaleInE0ELS1E_0EEEEEENSJ_INS5_IJSB_SB_SB_EEENS5_IJNSA_ILi0EEES1I_S1I_EEEEENS5_IJNS4_10UnderscoreES1L_S1L_EEEEENS4_23SM90_TMA_LOAD_MULTICASTENS4_14ComposedLayoutINS4_7SwizzleILi3ELi4ELi3EEENS4_25smem_sparse_ptr_flag_bitsILi2ELi16EEENSJ_INS5_IJNS5_IJSB_SP_EEENS5_IJSC_NSA_ILi64EEEEEEEEENS5_IJNS5_IJS1I_SF_EEESM_EEEEEEEvNS4_8identityENS4_13SM90_TMA_LOADENS1P_IS1R_NS4_18smem_ptr_flag_bitsILi16EEENSJ_INS5_IJSP_S1V_EEENS5_IJS1V_SB_EEEEEEEvS22_EENS_8epilogue10collective18CollectiveEpilogueINS2B_23Sm100TmaWarpSpecializedILi3ELi2ELi32ELb1ELb0EEEJSH_NS5_IJNSJ_ISF_SB_EENSJ_IS12_SB_EEEEEfNS5_IJSB_llEEEfS2J_NS2B_6fusion15FusionCallbacksIS2F_NS2K_17LinearCombinationIffffLNS_15FloatRoundStyleE2EEESH_S2I_JEEENS4_5SM1004TMEM4LOAD26SM100_TMEM_LOAD_32dp32b32xES23_NS1P_INS1Q_ILi2ELi5ELi2EEENS24_ILi32EEENSJ_INS5_IJS12_ST_EEENS5_IJSB_S12_EEEEEEENS4_39AutoVectorizingCopyWithAssumedAlignmentILi128EEENS4_14SM90_TMA_STOREES2Z_S31_S31_EEEvvEEEEvNT_6ParamsE)
        .other          _ZN7cutlass13device_kernelINS_4gemm6kernel13GemmUniversalIN4cute5tupleIJiiiiEEENS1_10collective13CollectiveMmaINS1_41MainloopSm100TmaUmmaWarpSpecializedSparseILi2ELi2ELi1ENS5_IJNS4_1CILi1EEENSA_ILi2EEESB_EEEEENS5_IJNSA_ILi128EEENSA_ILi256EEESF_EEENS_10bfloat16_tENS5_IJNS4_6LayoutINS5_IJiNS5_IJSC_iEEEiEEENS5_IJlNS5_IJSB_SC_EEElEEEEENSJ_INS5_IJNS5_IJNS5_IJNSA_ILi8EEESC_SP_EEEiEEENS5_IJNS5_IJNSA_ILi16EEESC_NSA_ILi4EEEEEEiEEEiEEENS5_IJNS5_IJNS5_IJSF_SS_NSA_ILi2048EEEEEENSA_ILi16384EEEEEENS5_IJNS5_IJSB_NSA_ILi1024EEENSA_ILi32EEEEEElEEElEEEEEEEESI_NS5_IJlSB_lEEENS4_8TiledMMAINS4_8MMA_AtomIJNS4_27SM100_MMA_F16BF16_SS_SPARSEISI_SI_fLi128ELi256ELNS4_4UMMA5MajorE0ELS1D_0ELNS1C_7ScaleInE0ELS1E_0EEEEEENSJ_INS5_IJSB_SB_SB_EEENS5_IJNSA_ILi0EEES1I_S1I_EEEEENS5_IJNS4_10UnderscoreES1L_S1L_EEEEENS4_23SM90_TMA_LOAD_MULTICASTENS4_14ComposedLayoutINS4_7SwizzleILi3ELi4ELi3EEENS4_25smem_sparse_ptr_flag_bitsILi2ELi16EEENSJ_INS5_IJNS5_IJSB_SP_EEENS5_IJSC_NSA_ILi64EEEEEEEEENS5_IJNS5_IJS1I_SF_EEESM_EEEEEEEvNS4_8identityENS4_13SM90_TMA_LOADENS1P_IS1R_NS4_18smem_ptr_flag_bitsILi16EEENSJ_INS5_IJSP_S1V_EEENS5_IJS1V_SB_EEEEEEEvS22_EENS_8epilogue10collective18CollectiveEpilogueINS2B_23Sm100TmaWarpSpecializedILi3ELi2ELi32ELb1ELb0EEEJSH_NS5_IJNSJ_ISF_SB_EENSJ_IS12_SB_EEEEEfNS5_IJSB_llEEEfS2J_NS2B_6fusion15FusionCallbacksIS2F_NS2K_17LinearCombinationIffffLNS_15FloatRoundStyleE2EEESH_S2I_JEEENS4_5SM1004TMEM4LOAD26SM100_TMEM_LOAD_32dp32b32xES23_NS1P_INS1Q_ILi2ELi5ELi2EEENS24_ILi32EEENSJ_INS5_IJS12_ST_EEENS5_IJSB_S12_EEEEEEENS4_39AutoVectorizingCopyWithAssumedAlignmentILi128EEENS4_14SM90_TMA_STOREES2Z_S31_S31_EEEvvEEEEvNT_6ParamsE,@"STO_CUDA_ENTRY STV_DEFAULT"
_ZN7cutlass13device_kernelINS_4gemm6kernel13GemmUniversalIN4cute5tupleIJiiiiEEENS1_10collective13CollectiveMmaINS1_41MainloopSm100TmaUmmaWarpSpecializedSparseILi2ELi2ELi1ENS5_IJNS4_1CILi1EEENSA_ILi2EEESB_EEEEENS5_IJNSA_ILi128EEENSA_ILi256EEESF_EEENS_10bfloat16_tENS5_IJNS4_6LayoutINS5_IJiNS5_IJSC_iEEEiEEENS5_IJlNS5_IJSB_SC_EEElEEEEENSJ_INS5_IJNS5_IJNS5_IJNSA_ILi8EEESC_SP_EEEiEEENS5_IJNS5_IJNSA_ILi16EEESC_NSA_ILi4EEEEEEiEEEiEEENS5_IJNS5_IJNS5_IJSF_SS_NSA_ILi2048EEEEEENSA_ILi16384EEEEEENS5_IJNS5_IJSB_NSA_ILi1024EEENSA_ILi32EEEEEElEEElEEEEEEEESI_NS5_IJlSB_lEEENS4_8TiledMMAINS4_8MMA_AtomIJNS4_27SM100_MMA_F16BF16_SS_SPARSEISI_SI_fLi128ELi256ELNS4_4UMMA5MajorE0ELS1D_0ELNS1C_7ScaleInE0ELS1E_0EEEEEENSJ_INS5_IJSB_SB_SB_EEENS5_IJNSA_ILi0EEES1I_S1I_EEEEENS5_IJNS4_10UnderscoreES1L_S1L_EEEEENS4_23SM90_TMA_LOAD_MULTICASTENS4_14ComposedLayoutINS4_7SwizzleILi3ELi4ELi3EEENS4_25smem_sparse_ptr_flag_bitsILi2ELi16EEENSJ_INS5_IJNS5_IJSB_SP_EEENS5_IJSC_NSA_ILi64EEEEEEEEENS5_IJNS5_IJS1I_SF_EEESM_EEEEEEEvNS4_8identityENS4_13SM90_TMA_LOADENS1P_IS1R_NS4_18smem_ptr_flag_bitsILi16EEENSJ_INS5_IJSP_S1V_EEENS5_IJS1V_SB_EEEEEEEvS22_EENS_8epilogue10collective18CollectiveEpilogueINS2B_23Sm100TmaWarpSpecializedILi3ELi2ELi32ELb1ELb0EEEJSH_NS5_IJNSJ_ISF_SB_EENSJ_IS12_SB_EEEEEfNS5_IJSB_llEEEfS2J_NS2B_6fusion15FusionCallbacksIS2F_NS2K_17LinearCombinationIffffLNS_15FloatRoundStyleE2EEESH_S2I_JEEENS4_5SM1004TMEM4LOAD26SM100_TMEM_LOAD_32dp32b32xES23_NS1P_INS1Q_ILi2ELi5ELi2EEENS24_ILi32EEENSJ_INS5_IJS12_ST_EEENS5_IJSB_S12_EEEEEEENS4_39AutoVectorizingCopyWithAssumedAlignmentILi128EEENS4_14SM90_TMA_STOREES2Z_S31_S31_EEEvvEEEEvNT_6ParamsE:
[----:B------:R-:W1:Y:S01]  /*0000*/  LDC R1, c[0x0][0x37c] ;  /* 0x0000df00ff017b82 */ /* 0x000e620000000800 */
[----:B------:R-:W2:Y:S01]  /*0010*/  S2R R93, SR_TID.X ;  /* 0x00000000005d7919 */ /* 0x000ea20000002100 */
[----:B------:R-:W3:Y:S01]  /*0020*/  LDCU.64 UR10, c[0x0][0xa90] ;  /* 0x00015200ff0a77ac */ /* 0x000ee20008000a00 */
[----:B------:R-:W-:Y:S02]  /*0030*/  PRMT R79, RZ, 0x7610, R79 ;  /* 0x00007610ff4f7816 */ /* 0x000fe4000000004f */
[----:B------:R-:W-:Y:S01]  /*0040*/  ELECT P3, URZ, PT ;  /* 0x0000000000ff782f */ /* 0x000fe20003860000 */
[----:B---3--:R-:W-:-:S04]  /*0050*/  UISETP.NE.U32.AND UP0, UPT, UR10, URZ, UPT ;  /* 0x000000ff0a00728c */ /* 0x008fc8000bf05070 */
[----:B------:R-:W-:Y:S01]  /*0060*/  UISETP.NE.AND.EX UP0, UPT, UR11, URZ, UPT, UP0 ;  /* 0x000000ff0b00728c */ /* 0x000fe2000bf05300 */
[----:B--2---:R-:W-:-:S05]  /*0070*/  SHF.R.U32.HI R80, RZ, 0x5, R93 ;  /* 0x00000005ff507819 */ /* 0x004fca000001165d */
[----:B------:R-:W2:Y:S02]  /*0080*/  SHFL.IDX PT, R0, R80, RZ, 0x1f ;  /* 0x00001fff50007589 */ /* 0x000ea400000e0000 */
[----:B--2---:R-:W-:Y:S01]  /*0090*/  R2UR UR20, R0 ;  /* 0x00000000001472ca */ /* 0x004fe200000e0000 */
[----:B-1----:R-:W-:-:S14]  /*00a0*/  BRA.U UP0, `(.L_x_0) ;  /* 0x0000000100307547 */ /* 0x002fdc000b800000 */
[----:B------:R-:W1:Y:S02]  /*00b0*/  LDCU.64 UR4, c[0x0][0xa88] ;  /* 0x00015100ff0477ac */ /* 0x000e640008000a00 */
[----:B-1----:R-:W-:-:S04]  /*00c0*/  UISETP.NE.U32.AND UP0, UPT, UR4, URZ, UPT ;  /* 0x000000ff0400728c */ /* 0x002fc8000bf05070 */
[----:B------:R-:W-:-:S09]  /*00d0*/  UISETP.NE.AND.EX UP0, UPT, UR5, URZ, UPT, UP0 ;  /* 0x000000ff0500728c */ /* 0x000fd2000bf05300 */
[----:B------:R-:W-:Y:S05]  /*00e0*/  BRA.U !UP0, `(.L_x_1) ;  /* 0x0000000108147547 */ /* 0x000fea000b800000 */
[----:B------:R-:W1:Y:S01]  /*00f0*/  LDC.64 R2, c[0x0][0xa88] ;  /* 0x0002a200ff027b82 */ /* 0x000e620000000a00 */
[----:B------:R-:W1:Y:S02]  /*0100*/  LDCU.64 UR4, c[0x0][0x358] ;  /* 0x00006b00ff0477ac */ /* 0x000e640008000a00 */
[----:B-1----:R1:W5:Y:S01]  /*0110*/  LDG.E R41, desc[UR4][R2.64] ;  /* 0x0000000402297981 */ /* 0x002362000c1e1900 */
[----:B------:R-:W-:Y:S01]  /*0120*/  HFMA2 R79, -RZ, RZ, 0, 5.9604644775390625e-08 ;  /* 0x00000001ff4f7431 */ /* 0x000fe200000001ff */
[----:B------:R-:W-:Y:S05]  /*0130*/  BRA `(.L_x_0) ;  /* 0x00000000000c7947 */ /* 0x000fea0003800000 */
.L_x_1:
[----:B------:R-:W1:Y:S01]  /*0140*/  LDCU UR4, c[0x0][0xa80] ;  /* 0x00015000ff0477ac */ /* 0x000e620008000800 */
[----:B------:R-:W-:Y:S01]  /*0150*/  HFMA2 R79, -RZ, RZ, 0, 5.9604644775390625e-08 ;  /* 0x00000001ff4f7431 */ /* 0x000fe200000001ff */
[----:B-1----:R-:W-:-:S07]  /*0160*/  MOV R41, UR4 ;  /* 0x0000000400297c02 */ /* 0x002fce0008000f00 */
.L_x_0:
[----:B------:R-:W2:Y:S02]  /*0170*/  LDCU.64 UR4, c[0x0][0xab0] ;  /* 0x00015600ff0477ac */ /* 0x000ea40008000a00 */
[----:B--2---:R-:W-:-:S04]  /*0180*/  UISETP.NE.U32.AND UP0, UPT, UR4, URZ, UPT ;  /* 0x000000ff0400728c */ /* 0x004fc8000bf05070 */
[----:B------:R-:W-:-:S09]  /*0190*/  UISETP.NE.AND.EX UP0, UPT, UR5, URZ, UPT, UP0 ;  /* 0x000000ff0500728c */ /* 0x000fd2000bf05300 */
[----:B------:R-:W-:Y:S05]  /*01a0*/  BRA.U UP0, `(.L_x_2) ;  /* 0x0000000100287547 */ /* 0x000fea000b800000 */
[----:B------:R-:W2:Y:S02]  /*01b0*/  LDCU.64 UR4, c[0x0][0xaa8] ;  /* 0x00015500ff0477ac */ /* 0x000ea40008000a00 */
[----:B--2---:R-:W-:-:S04]  /*01c0*/  UISETP.NE.U32.AND UP0, UPT, UR4, URZ, UPT ;  /* 0x000000ff0400728c */ /* 0x004fc8000bf05070 */
[----:B------:R-:W-:-:S09]  /*01d0*/  UISETP.NE.AND.EX UP0, UPT, UR5, URZ, UPT, UP0 ;  /* 0x000000ff0500728c */ /* 0x000fd2000bf05300 */
[----:B------:R-:W-:Y:S05]  /*01e0*/  BRA.U !UP0, `(.L_x_3) ;  /* 0x0000000108107547 */ /* 0x000fea000b800000 */
[----:B------:R-:W2:Y:S01]  /*01f0*/  LDC.64 R36, c[0x0][0xaa8] ;  /* 0x0002aa00ff247b82 */ /* 0x000ea20000000a00 */
[----:B------:R-:W2:Y:S02]  /*0200*/  LDCU.64 UR4, c[0x0][0x358] ;  /* 0x00006b00ff0477ac */ /* 0x000ea40008000a00 */
[----:B--2---:R2:W5:Y:S01]  /*0210*/  LDG.E R36, desc[UR4][R36.64] ;  /* 0x0000000424247981 */ /* 0x004562000c1e1900 */
[----:B------:R-:W-:Y:S05]  /*0220*/  BRA `(.L_x_2) ;  /* 0x0000000000087947 */ /* 0x000fea0003800000 */
.L_x_3:
[----:B------:R-:W2:Y:S02]  /*0230*/  LDCU UR4, c[0x0][0xaa0] ;  /* 0x00015400ff0477ac */ /* 0x000ea40008000800 */
[----:B--2---:R-:W-:Y:S02]  /*0240*/  MOV R36, UR4 ;  /* 0x0000000400247c02 */ /* 0x004fe40008000f00 */
.L_x_2:
[----:B------:R-:W-:Y:S01]  /*0250*/  IMAD.U32 R0, RZ, RZ, UR20 ;  /* 0x00000014ff007e24 */ /* 0x000fe2000f8e00ff */
[----:B------:R-:W-:Y:S04]  /*0260*/  BSSY.RECONVERGENT B0, `(.L_x_4) ;  /* 0x000000f000007945 */ /* 0x000fe80003800200 */
[C---:B------:R-:W-:Y:S02]  /*0270*/  ISETP.NE.OR P1, PT, R0.reuse, 0x1, !P3 ;  /* 0x000000010000780c */ /* 0x040fe40005f25670 */
[----:B------:R-:W-:-:S11]  /*0280*/  ISETP.NE.OR P0, PT, R0, 0x3, !P3 ;  /* 0x000000030000780c */ /* 0x000fd60005f05670 */
[----:B------:R-:W-:Y:S05]  /*0290*/  @P1 BRA `(.L_x_5) ;  /* 0x00000000002c1947 */ /* 0x000fea0003800000 */
[----:B------:R-:W3:Y:S02]  /*02a0*/  LDCU.64 UR4, c[0x0][0x348] ;  /* 0x00006900ff0477ac */ /* 0x000ee40008000a00 */
[----:B---3--:R-:W-:Y:S02]  /*02b0*/  UIADD3 UR8, UP2, UPT, UR4, 0x80, URZ ;  /* 0x0000008004087890 */ /* 0x008fe4000ff5e0ff */
[----:B------:R-:W-:Y:S02]  /*02c0*/  UIADD3 UR6, UP1, UPT, UR4, 0x280, URZ ;  /* 0x0000028004067890 */ /* 0x000fe4000ff3e0ff */
[----:B------:R-:W-:Y:S02]  /*02d0*/  UIADD3 UR4, UP0, UPT, UR4, 0x180, URZ ;  /* 0x0000018004047890 */ /* 0x000fe4000ff1e0ff */
[----:B------:R-:W-:Y:S02]  /*02e0*/  UIADD3.X UR9, UPT, UPT, URZ, UR5, URZ, UP2, !UPT ;  /* 0x00000005ff097290 */ /* 0x000fe400097fe4ff */
[----:B------:R-:W-:-:S02]  /*02f0*/  UIADD3.X UR7, UPT, UPT, URZ, UR5, URZ, UP1, !UPT ;  /* 0x00000005ff077290 */ /* 0x000fc40008ffe4ff */
[----:B------:R-:W-:-:S05]  /*0300*/  UIADD3.X UR5, UPT, UPT, URZ, UR5, URZ, UP0, !UPT ;  /* 0x00000005ff057290 */ /* 0x000fca00087fe4ff */
[----:B------:R3:W-:Y:S02]  /*0310*/  UTMACCTL.PF [UR8] ;  /* 0x00000000080079b9 */ /* 0x0007e40008040000 */
[----:B------:R3:W-:Y:S02]  /*0320*/  UTMACCTL.PF [UR6] ;  /* 0x00000000060079b9 */ /* 0x0007e40008040000 */
[----:B------:R3:W-:Y:S02]  /*0330*/  UTMACCTL.PF [UR4] ;  /* 0x00000000040079b9 */ /* 0x0007e40008040000 */
[----:B---3--:R-:W-:Y:S01]  /*0340*/  NOP ;  /* 0x0000000000007918 */ /* 0x008fe20000000000 */
.L_x_5:
[----:B------:R-:W-:Y:S05]  /*0350*/  BSYNC.RECONVERGENT B0 ;  /* 0x0000000000007941 */ /* 0x000fea0003800200 */
.L_x_4:
[----:B------:R-:W-:Y:S04]  /*0360*/  BSSY.RECONVERGENT B0, `(.L_x_6) ;  /* 0x000000a000007945 */ /* 0x000fe80003800200 */
[----:B------:R-:W-:Y:S05]  /*0370*/  @P0 BRA `(.L_x_7) ;  /* 0x0000000000200947 */ /* 0x000fea0003800000 */
[----:B------:R-:W3:Y:S02]  /*0380*/  LDCU.64 UR4, c[0x0][0x348] ;  /* 0x00006900ff0477ac */ /* 0x000ee40008000a00 */
[----:B---3--:R-:W-:Y:S02]  /*0390*/  UIADD3 UR6, UP1, UPT, UR4, 0x780, URZ ;  /* 0x0000078004067890 */ /* 0x008fe4000ff3e0ff */
[----:B------:R-:W-:Y:S02]  /*03a0*/  UIADD3 UR4, UP0, UPT, UR4, 0x880, URZ ;  /* 0x0000088004047890 */ /* 0x000fe4000ff1e0ff */
[----:B------:R-:W-:Y:S02]  /*03b0*/  UIADD3.X UR7, UPT, UPT, URZ, UR5, URZ, UP1, !UPT ;  /* 0x00000005ff077290 */ /* 0x000fe40008ffe4ff */
[----:B------:R-:W-:-:S07]  /*03c0*/  UIADD3.X UR5, UPT, UPT, URZ, UR5, URZ, UP0, !UPT ;  /* 0x00000005ff057290 */ /* 0x000fce00087fe4ff */
[----:B------:R3:W-:Y:S02]  /*03d0*/  UTMACCTL.PF [UR6] ;  /* 0x00000000060079b9 */ /* 0x0007e40008040000 */
[----:B------:R3:W-:Y:S02]  /*03e0*/  UTMACCTL.PF [UR4] ;  /* 0x00000000040079b9 */ /* 0x0007e40008040000 */
[----:B---3--:R-:W-:Y:S01]  /*03f0*/  NOP ;  /* 0x0000000000007918 */ /* 0x008fe20000000000 */
.L_x_7:
[----:B------:R-:W-:Y:S05]  /*0400*/  BSYNC.RECONVERGENT B0 ;  /* 0x0000000000007941 */ /* 0x000fea0003800200 */
.L_x_6:
[----:B------:R-:W3:Y:S01]  /*0410*/  LDCU.64 UR4, c[0x0][0xa88] ;  /* 0x00015100ff0477ac */ /* 0x000ee20008000a00 */
[----:B------:R-:W-:Y:S02]  /*0420*/  UISETP.EQ.U32.AND UP1, UPT, UR10, URZ, UPT ;  /* 0x000000ff0a00728c */ /* 0x000fe4000bf22070 */
[----:B---3--:R-:W-:-:S04]  /*0430*/  UISETP.NE.U32.AND UP0, UPT, UR4, URZ, UPT ;  /* 0x000000ff0400728c */ /* 0x008fc8000bf05070 */
[----:B------:R-:W-:-:S04]  /*0440*/  UISETP.NE.AND.EX UP2, UPT, UR5, URZ, UPT, UP0 ;  /* 0x000000ff0500728c */ /* 0x000fc8000bf45300 */
[----:B------:R-:W-:Y:S02]  /*0450*/  UISETP.EQ.OR.EX UP3, UPT, UR11, URZ, !UP2, UP1 ;  /* 0x000000ff0b00728c */ /* 0x000fe4000d762710 */
[----:B------:R-:W-:Y:S02]  /*0460*/  UPLOP3.LUT UP1, UPT, UPT, UPT, UPT, 0x80, 0x8 ;  /* 0x000000000008789c */ /* 0x000fe40003f2f070 */
[----:B------:R-:W-:-:S06]  /*0470*/  UP2UR UR4, UPR, URZ, 0x8 ;  /* 0x00000008ff047883 */ /* 0x000fcc0008000000 */
[----:B------:R-:W-:Y:S01]  /*0480*/  MOV R86, UR4 ;  /* 0x0000000400567c02 */ /* 0x000fe20008000f00 */
[----:B------:R-:W-:Y:S06]  /*0490*/  BRA.U !UP3, `(.L_x_8) ;  /* 0x000000010b207547 */ /* 0x000fec000b800000 */
[----:B------:R-:W-:Y:S01]  /*04a0*/  UISETP.NE.U32.AND UP0, UPT, UR10, URZ, UPT ;  /* 0x000000ff0a00728c */ /* 0x000fe2000bf05070 */
[----:B-----5:R-:W-:Y:S01]  /*04b0*/  FSETP.NEU.AND P0, PT, R41, RZ, PT ;  /* 0x000000ff2900720b */ /* 0x020fe20003f0d000 */
[----:B------:R-:W-:Y:S02]  /*04c0*/  USEL UR4, URZ, 0xffffffff, UP2 ;  /* 0xffffffffff047887 */ /* 0x000fe40009000000 */
[----:B------:R-:W-:-:S10]  /*04d0*/  UISETP.NE.AND.EX UP1, UPT, UR11, URZ, UPT, UP0 ;  /* 0x000000ff0b00728c */ /* 0x000fd4000bf25300 */
[----:B------:R-:W-:Y:S01]  /*04e0*/  VOTEU.ANY UP0, P0 ;  /* 0x0000000000ff7886 */ /* 0x000fe20000000100 */
[----:B------:R-:W-:-:S04]  /*04f0*/  @!UP1 USEL UR4, URZ, 0xffffffff, UP0 ;  /* 0xffffffffff049887 */ /* 0x000fc80008000000 */
[----:B------:R-:W-:-:S04]  /*0500*/  ULOP3.LUT UR4, UR4, 0x1, URZ, 0xc0, !UPT ;  /* 0x0000000104047892 */ /* 0x000fc8000f8ec0ff */
[----:B------:R-:W-:-:S11]  /*0510*/  UISETP.NE.U32.AND UP1, UPT, UR4, 0x1, UPT ;  /* 0x000000010400788c */ /* 0x000fd6000bf25070 */
.L_x_8:
[----:B-1----:R-:W1:Y:S02]  /*0520*/  SHFL.IDX PT, R2, R80, RZ, 0x1f ;  /* 0x00001fff50027589 */ /* 0x002e6400000e0000 */
[----:B-1----:R-:W-:-:S13]  /*0530*/  ISETP.NE.AND P0, PT, R2, RZ, PT ;  /* 0x000000ff0200720c */ /* 0x002fda0003f05270 */
[----:B------:R-:W-:Y:S05]  /*0540*/  @P0 BRA `(.L_x_9) ;  /* 0x0000000000480947 */ /* 0x000fea0003800000 */
[----:B------:R-:W1:Y:S01]  /*0550*/  S2UR UR4, SR_CgaCtaId ;  /* 0x00000000000479c3 */ /* 0x000e620000008800 */
[----:B------:R-:W-:Y:S01]  /*0560*/  UMOV UR5, 0x400 ;  /* 0x0000040000057882 */ /* 0x000fe20000000000 */
[----:B------:R-:W-:Y:S01]  /*0570*/  UMOV UR8, 0x1 ;  /* 0x0000000100087882 */ /* 0x000fe20000000000 */
[----:B------:R-:W-:Y:S01]  /*0580*/  UMOV UR6, 0x2 ;  /* 0x0000000200067882 */ /* 0x000fe20000000000 */
[----:B------:R-:W-:-:S04]  /*0590*/  UIADD3 UR8, UPT, UPT, -UR8, 0x100000, URZ ;  /* 0x0010000008087890 */ /* 0x000fc8000fffe1ff */
[----:B------:R-:W-:Y:S02]  /*05a0*/  USHF.L.U32 UR9, UR8, 0xb, URZ ;  /* 0x0000000b08097899 */ /* 0x000fe400080006ff */
[----:B------:R-:W-:Y:S02]  /*05b0*/  USHF.L.U32 UR8, UR8, 0x1, URZ ;  /* 0x0000000108087899 */ /* 0x000fe400080006ff */
[----:B------:R-:W-:-:S04]  /*05c0*/  UIADD3 UR6, UPT, UPT, -UR6, 0x100000, URZ ;  /* 0x0010000006067890 */ /* 0x000fc8000fffe1ff */
[----:B------:R-:W-:Y:S02]  /*05d0*/  USHF.L.U32 UR7, UR6, 0xb, URZ ;  /* 0x0000000b06077899 */ /* 0x000fe400080006ff */
[----:B------:R-:W-:Y:S01]  /*05e0*/  USHF.L.U32 UR6, UR6, 0x1, URZ ;  /* 0x0000000106067899 */ /* 0x000fe200080006ff */
[----:B------:R-:W-:Y:S01]  /*05f0*/  ELECT P0, URZ, PT ;  /* 0x0000000000ff782f */ /* 0x000fe20003800000 */
[----:B-1----:R-:W-:Y:S01]  /*0600*/  ULEA UR4, UR4, UR5, 0x18 ;  /* 0x0000000504047291 */ /* 0x002fe2000f8ec0ff */
[----:B------:R-:W1:Y:S11]  /*0610*/  FENCE.VIEW.ASYNC.S ;  /* 0x00000000000073c6 */ /* 0x000e760000000000 */
[----:B-1----:R1:W3:Y:S01]  /*0620*/  SYNCS.EXCH.64 URZ, [UR4], UR8 ;  /* 0x0000000804ff75b2 */ /* 0x0022e20008000100 */
[----:B------:R1:W4:Y:S01]  /*0630*/  SYNCS.EXCH.64 URZ, [UR4+0x10], UR6 ;  /* 0x0000100604ff75b2 */ /* 0x0003220008000100 */
[----:B------:R1:W1:Y:S01]  /*0640*/  SYNCS.EXCH.64 URZ, [UR4+0x8], UR8 ;  /* 0x0000080804ff75b2 */ /* 0x0002620008000100 */
[----:B------:R1:W1:Y:S01]  /*0650*/  SYNCS.EXCH.64 URZ, [UR4+0x18], UR6 ;  /* 0x0000180604ff75b2 */ /* 0x0002620008000100 */
[----:B------:R-:W-:Y:S01]  /*0660*/  NOP ;  /* 0x0000000000007918 */ /* 0x000fe20000000000 */
.L_x_9:
[----:B------:R-:W2:Y:S01]  /*0670*/  SHFL.IDX PT, R2, R80, RZ, 0x1f ;  /* 0x00001fff50027589 */ /* 0x000ea200000e0000 */
[----:B------:R-:W-:Y:S01]  /*0680*/  NOP ;  /* 0x0000000000007918 */ /* 0x000fe20000000000 */
[----:B--2---:R-:W-:-:S13]  /*0690*/  ISETP.NE.AND P0, PT, R2, 0x1, PT ;  /* 0x000000010200780c */ /* 0x004fda0003f05270 */
[----:B------:R-:W-:Y:S05]  /*06a0*/  @P0 BRA `(.L_x_10) ;  /* 0x0000000000500947 */ /* 0x000fea0003800000 */
[----:B-1----:R-:W1:Y:S01]  /*06b0*/  S2UR UR4, SR_CgaCtaId ;  /* 0x00000000000479c3 */ /* 0x002e620000008800 */
        /* <DEDUP_REMOVED lines=12> */
[----:B-1----:R2:W1:Y:S01]  /*0780*/  SYNCS.EXCH.64 URZ, [UR4+0x20], UR8 ;  /* 0x0000200804ff75b2 */ /* 0x0024620008000100 */
[----:B------:R2:W1:Y:S01]  /*0790*/  SYNCS.EXCH.64 URZ, [UR4+0x38], UR6 ;  /* 0x0000380604ff75b2 */ /* 0x0004620008000100 */
[----:B------:R2:W1:Y:S01]  /*07a0*/  SYNCS.EXCH.64 URZ, [UR4+0x28], UR8 ;  /* 0x0000280804ff75b2 */ /* 0x0004620008000100 */
[----:B------:R2:W1:Y:S01]  /*07b0*/  SYNCS.EXCH.64 URZ, [UR4+0x40], UR6 ;  /* 0x0000400604ff75b2 */ /* 0x0004620008000100 */
[----:B------:R2:W1:Y:S01]  /*07c0*/  SYNCS.EXCH.64 URZ, [UR4+0x30], UR8 ;  /* 0x0000300804ff75b2 */ /* 0x0004620008000100 */
[----:B------:R2:W1:Y:S02]  /*07d0*/  SYNCS.EXCH.64 URZ, [UR4+0x48], UR6 ;  /* 0x0000480604ff75b2 */ /* 0x0004640008000100 */
[----:B--2---:R-:W-:Y:S01]  /*07e0*/  NOP ;  /* 0x0000000000007918 */ /* 0x004fe20000000000 */
.L_x_10:
[----:B------:R-:W2:Y:S01]  /*07f0*/  SHFL.IDX PT, R2, R80, RZ, 0x1f ;  /* 0x00001fff50027589 */ /* 0x000ea200000e0000 */
[----:B------:R-:W-:Y:S01]  /*0800*/  NOP ;  /* 0x0000000000007918 */ /* 0x000fe20000000000 */
[----:B--2---:R-:W-:-:S13]  /*0810*/  ISETP.NE.AND P0, PT, R2, 0x3, PT ;  /* 0x000000030200780c */ /* 0x004fda0003f05270 */
[----:B------:R-:W-:Y:S05]  /*0820*/  @P0 BRA `(.L_x_11) ;  /* 0x0000000000300947 */ /* 0x000fea0003800000 */
[----:B-1----:R-:W1:Y:S01]  /*0830*/  S2UR UR4, SR_CgaCtaId ;  /* 0x00000000000479c3 */ /* 0x002e620000008800 */
[----:B------:R-:W-:Y:S01]  /*0840*/  UMOV UR6, 0x400 ;  /* 0x0000040000067882 */ /* 0x000fe20000000000 */
[----:B------:R-:W-:Y:S01]  /*0850*/  UMOV UR5, 0x20 ;  /* 0x0000002000057882 */ /* 0x000fe20000000000 */
[----:B------:R-:W-:Y:S01]  /*0860*/  ELECT P0, URZ, PT ;  /* 0x0000000000ff782f */ /* 0x000fe20003800000 */
[----:B-1----:R-:W-:Y:S02]  /*0870*/  ULEA UR6, UR4, UR6, 0x18 ;  /* 0x0000000604067291 */ /* 0x002fe4000f8ec0ff */
[----:B------:R-:W-:-:S04]  /*0880*/  UIADD3 UR4, UPT, UPT, -UR5, 0x100000, URZ ;  /* 0x0010000005047890 */ /* 0x000fc8000fffe1ff */
[----:B------:R-:W-:Y:S02]  /*0890*/  USHF.L.U32 UR5, UR4, 0xb, URZ ;  /* 0x0000000b04057899 */ /* 0x000fe400080006ff */
[----:B------:R-:W-:Y:S01]  /*08a0*/  USHF.L.U32 UR4, UR4, 0x1, URZ ;  /* 0x0000000104047899 */ /* 0x000fe200080006ff */
[----:B------:R-:W1:Y:S11]  /*08b0*/  FENCE.VIEW.ASYNC.S ;  /* 0x00000000000073c6 */ /* 0x000e760000000000 */
[----:B-1----:R2:W1:Y:S01]  /*08c0*/  SYNCS.EXCH.64 URZ, [UR6+0x50], UR4 ;  /* 0x0000500406ff75b2 */ /* 0x0024620008000100 */
[----:B------:R2:W1:Y:S02]  /*08d0*/  SYNCS.EXCH.64 URZ, [UR6+0x58], UR4 ;  /* 0x0000580406ff75b2 */ /* 0x0004640008000100 */
[----:B--2---:R-:W-:Y:S01]  /*08e0*/  NOP ;  /* 0x0000000000007918 */ /* 0x004fe20000000000 */
.L_x_11:
[----:B------:R-:W2:Y:S01]  /*08f0*/  SHFL.IDX PT, R2, R80, RZ, 0x1f ;  /* 0x00001fff50027589 */ /* 0x000ea200000e0000 */
[----:B------:R-:W-:Y:S01]  /*0900*/  NOP ;  /* 0x0000000000007918 */ /* 0x000fe20000000000 */
[----:B--2---:R-:W-:-:S13]  /*0910*/  ISETP.NE.AND P0, PT, R2, 0x4, PT ;  /* 0x000000040200780c */ /* 0x004fda0003f05270 */
[----:B------:R-:W-:Y:S05]  /*0920*/  @P0 BRA `(.L_x_12) ;  /* 0x00000000004c0947 */ /* 0x000fea0003800000 */
[----:B-1----:R-:W1:Y:S01]  /*0930*/  S2UR UR6, SR_CgaCtaId ;  /* 0x00000000000679c3 */ /* 0x002e620000008800 */
[----:B------:R-:W-:Y:S01]  /*0940*/  UMOV UR4, 0x1e0 ;  /* 0x000001e000047882 */ /* 0x000fe20000000000 */
[----:B------:R-:W-:Y:S01]  /*0950*/  UMOV UR5, 0x400 ;  /* 0x0000040000057882 */ /* 0x000fe20000000000 */
[----:B------:R-:W-:Y:S01]  /*0960*/  USEL UR4, UR4, 0x1a0, UP1 ;  /* 0x000001a004047887 */ /* 0x000fe20008800000 */
[----:B------:R-:W-:Y:S01]  /*0970*/  UMOV UR8, 0x1 ;  /* 0x0000000100087882 */ /* 0x000fe20000000000 */
[----:B------:R-:W-:Y:S01]  /*0980*/  ELECT P0, URZ, PT ;  /* 0x0000000000ff782f */ /* 0x000fe20003800000 */
[----:B------:R-:W-:-:S04]  /*0990*/  UIADD3 UR8, UPT, UPT, -UR8, 0x100000, URZ ;  /* 0x0010000008087890 */ /* 0x000fc8000fffe1ff */
[----:B------:R-:W-:Y:S02]  /*09a0*/  USHF.L.U32 UR9, UR8, 0xb, URZ ;  /* 0x0000000b08097899 */ /* 0x000fe400080006ff */
[----:B------:R-:W-:Y:S02]  /*09b0*/  USHF.L.U32 UR8, UR8, 0x1, URZ ;  /* 0x0000000108087899 */ /* 0x000fe400080006ff */
[----:B-1----:R-:W-:Y:S02]  /*09c0*/  ULEA UR6, UR6, UR5, 0x18 ;  /* 0x0000000506067291 */ /* 0x002fe4000f8ec0ff */
[----:B------:R-:W-:-:S04]  /*09d0*/  UIADD3 UR4, UPT, UPT, -UR4, 0x100000, URZ ;  /* 0x0010000004047890 */ /* 0x000fc8000fffe1ff */
[----:B------:R-:W-:Y:S02]  /*09e0*/  USHF.L.U32 UR5, UR4, 0xb, URZ ;  /* 0x0000000b04057899 */ /* 0x000fe400080006ff */
[----:B------:R-:W-:Y:S01]  /*09f0*/  USHF.L.U32 UR4, UR4, 0x1, URZ ;  /* 0x0000000104047899 */ /* 0x000fe200080006ff */
[----:B------:R-:W1:Y:S03]  /*0a00*/  FENCE.VIEW.ASYNC.S ;  /* 0x00000000000073c6 */ /* 0x000e660000000000 */
[----:B-1----:R2:W1:Y:S08]  /*0a10*/  SYNCS.EXCH.64 URZ, [UR6+0x60], UR8 ;  /* 0x0000600806ff75b2 */ /* 0x0024700008000100 */
[----:B------:R2:W1:Y:S01]  /*0a20*/  SYNCS.EXCH.64 URZ, [UR6+0x70], UR4 ;  /* 0x0000700406ff75b2 */ /* 0x0004620008000100 */
[----:B------:R2:W1:Y:S01]  /*0a30*/  SYNCS.EXCH.64 URZ, [UR6+0x68], UR8 ;  /* 0x0000680806ff75b2 */ /* 0x0004620008000100 */
[----:B------:R2:W1:Y:S02]  /*0a40*/  SYNCS.EXCH.64 URZ, [UR6+0x78], UR4 ;  /* 0x0000780406ff75b2 */ /* 0x0004640008000100 */
[----:B--2---:R-:W-:Y:S01]  /*0a50*/  NOP ;  /* 0x0000000000007918 */ /* 0x004fe20000000000 */
.L_x_12:
        /* <DEDUP_REMOVED lines=18> */
[----:B------:R2:W1:Y:S02]  /*0b80*/  SYNCS.EXCH.64 URZ, [UR4+0x88], UR6 ;  /* 0x0000880604ff75b2 */ /* 0x0004640008000100 */
[----:B--2---:R-:W-:Y:S01]  /*0b90*/  NOP ;  /* 0x0000000000007918 */ /* 0x004fe20000000000 */
.L_x_13:
[----:B------:R-:W2:Y:S01]  /*0ba0*/  SHFL.IDX PT, R2, R80, RZ, 0x1f ;  /* 0x00001fff50027589 */ /* 0x000ea200000e0000 */
[----:B------:R-:W-:Y:S01]  /*0bb0*/  ISETP.NE.OR P1, PT, RZ, UR20, !P3 ;  /* 0x00000014ff007c0c */ /* 0x000fe2000df25670 */
[----:B------:R-:W-:Y:S01]  /*0bc0*/  NOP ;  /* 0x0000000000007918 */ /* 0x000fe20000000000 */
[----:B--2---:R-:W-:-:S13]  /*0bd0*/  ISETP.NE.AND P0, PT, R2, 0x3, PT ;  /* 0x000000030200780c */ /* 0x004fda0003f05270 */
[----:B------:R-:W-:Y:S05]  /*0be0*/  @P0 BRA `(.L_x_14) ;  /* 0x0000000000380947 */ /* 0x000fea0003800000 */
[----:B-1----:R-:W1:Y:S01]  /*0bf0*/  S2UR UR4, SR_CgaCtaId ;  /* 0x00000000000479c3 */ /* 0x002e620000008800 */
[----:B------:R-:W-:Y:S01]  /*0c00*/  UMOV UR5, 0x400 ;  /* 0x0000040000057882 */ /* 0x000fe20000000000 */
[----:B------:R-:W-:Y:S01]  /*0c10*/  UMOV UR6, 0x20 ;  /* 0x0000002000067882 */ /* 0x000fe20000000000 */
[----:B------:R-:W-:Y:S01]  /*0c20*/  ELECT P0, URZ, PT ;  /* 0x0000000000ff782f */ /* 0x000fe20003800000 */
[----:B------:R-:W-:-:S04]  /*0c30*/  UIADD3 UR6, UPT, UPT, -UR6, 0x100000, URZ ;  /* 0x0010000006067890 */ /* 0x000fc8000fffe1ff */
[----:B------:R-:W-:Y:S02]  /*0c40*/  USHF.L.U32 UR7, UR6, 0xb, URZ ;  /* 0x0000000b06077899 */ /* 0x000fe400080006ff */
[----:B------:R-:W-:Y:S02]  /*0c50*/  USHF.L.U32 UR6, UR6, 0x1, URZ ;  /* 0x0000000106067899 */ /* 0x000fe400080006ff */
[----:B-1----:R-:W-:Y:S01]  /*0c60*/  ULEA UR4, UR4, UR5, 0x18 ;  /* 0x0000000504047291 */ /* 0x002fe2000f8ec0ff */
[----:B------:R-:W1:Y:S11]  /*0c70*/  FENCE.VIEW.ASYNC.S ;  /* 0x00000000000073c6 */ /* 0x000e760000000000 */
[----:B-1----:R2:W1:Y:S01]  /*0c80*/  SYNCS.EXCH.64 URZ, [UR4+0x90], UR6 ;  /* 0x0000900604ff75b2 */ /* 0x0024620008000100 */
[----:B------:R2:W1:Y:S01]  /*0c90*/  SYNCS.EXCH.64 URZ, [UR4+0xa0], UR6 ;  /* 0x0000a00604ff75b2 */ /* 0x0004620008000100 */
[----:B------:R2:W1:Y:S01]  /*0ca0*/  SYNCS.EXCH.64 URZ, [UR4+0x98], UR6 ;  /* 0x0000980604ff75b2 */ /* 0x0004620008000100 */
[----:B------:R2:W1:Y:S02]  /*0cb0*/  SYNCS.EXCH.64 URZ, [UR4+0xa8], UR6 ;  /* 0x0000a80604ff75b2 */ /* 0x0004640008000100 */
[----:B--2---:R-:W-:Y:S01]  /*0cc0*/  NOP ;  /* 0x0000000000007918 */ /* 0x004fe20000000000 */
.L_x_14:
[----:B------:R-:W-:Y:S01]  /*0cd0*/  VOTEU.ALL UP0, P1 ;  /* 0x0000000000ff7886 */ /* 0x000fe20000800000 */
[----:B-1----:R-:W-:Y:S01]  /*0ce0*/  UMOV UR4, 0x80 ;  /* 0x0000008000047882 */ /* 0x002fe20000000000 */
[----:B------:R-:W-:Y:S01]  /*0cf0*/  NOP ;  /* 0x0000000000007918 */ /* 0x000fe20000000000 */
[----:B------:R-:W-:Y:S01]  /*0d00*/  LOP3.LUT R2, R93, 0x1f, RZ, 0xc0, !PT ;  /* 0x0000001f5d027812 */ /* 0x000fe200078ec0ff */
[----:B------:R-:W-:Y:S01]  /*0d10*/  UISETP.NE.AND UP5, UPT, UR20, URZ, UPT ;  /* 0x000000ff1400728c */ /* 0x000fe2000bfa5270 */
[----:B------:R-:W1:Y:S01]  /*0d20*/  @!UP0 S2UR UR6, SR_CgaCtaId ;  /* 0x00000000000689c3 */ /* 0x000e620000008800 */
[----:B------:R-:W-:Y:S01]  /*0d30*/  @!UP0 UMOV UR7, 0x400 ;  /* 0x0000040000078882 */ /* 0x000fe20000000000 */
[----:B------:R-:W-:-:S04]  /*0d40*/  @!UP0 UIADD3 UR4, UPT, UPT, -UR4, 0x100000, URZ ;  /* 0x0010000004048890 */ /* 0x000fc8000fffe1ff */
[----:B------:R-:W-:Y:S02]  /*0d50*/  @!UP0 USHF.L.U32 UR5, UR4, 0xb, URZ ;  /* 0x0000000b04058899 */ /* 0x000fe400080006ff */
[----:B------:R-:W-:Y:S02]  /*0d60*/  @!UP0 USHF.L.U32 UR4, UR4, 0x1, URZ ;  /* 0x0000000104048899 */ /* 0x000fe400080006ff */
[----:B-1----:R-:W-:Y:S01]  /*0d70*/  @!UP0 ULEA UR6, UR6, UR7, 0x18 ;  /* 0x0000000706068291 */ /* 0x002fe2000f8ec0ff */
[----:B------:R-:W1:Y:S01]  /*0d80*/  LDCU UR7, c[0x0][0x36c] ;  /* 0x00006d80ff0777ac */ /* 0x000e620008000800 */
[----:B------:R-:W-:Y:S01]  /*0d90*/  VOTEU.ALL UP0, P1 ;  /* 0x0000000000ff7886 */ /* 0x000fe20000800000 */
[----:B------:R-:W2:Y:S09]  /*0da0*/  FENCE.VIEW.ASYNC.S ;  /* 0x00000000000073c6 */ /* 0x000eb20000000000 */
[----:B--2---:R2:W2:Y:S01]  /*0db0*/  @!UP0 SYNCS.EXCH.64 URZ, [UR6+0xb0], UR4 ;  /* 0x0000b00406ff85b2 */ /* 0x0044a20008000100 */
[----:B-1----:R-:W-:-:S09]  /*0dc0*/  UISETP.EQ.U32.AND UP6, UPT, UR7, 0x1, UPT ;  /* 0x000000010700788c */ /* 0x002fd2000bfc2070 */
[----:B------:R-:W-:Y:S05]  /*0dd0*/  BRA.U !UP6, `(.L_x_15) ;  /* 0x000000010e087547 */ /* 0x000fea000b800000 */
[----:B--234-:R-:W-:Y:S01]  /*0de0*/  UCGABAR_ARV ;  /* 0x00000000000079c7 */ /* 0x01cfe20008000000 */
[----:B------:R-:W-:Y:S05]  /*0df0*/  BRA `(.L_x_16) ;  /* 0x0000000000047947 */ /* 0x000fea0003800000 */
.L_x_15:
[----:B--234-:R-:W-:Y:S01]  /*0e00*/  NOP ;  /* 0x0000000000007918 */ /* 0x01cfe20000000000 */
.L_x_16:
[----:B------:R-:W1:Y:S01]  /*0e10*/  S2UR UR11, SR_CTAID.X ;  /* 0x00000000000b79c3 */ /* 0x000e620000002500 */
[----:B------:R-:W-:-:S05]  /*0e20*/  CS2R.32 R78, SR_CgaSize ;  /* 0x00000000004e7805 */ /* 0x000fca0000008a00 */
[----:B------:R-:W-:-:S05]  /*0e30*/  IMAD R78, R78, -0xa0, RZ ;  /* 0xffffff604e4e7824 */ /* 0x000fca00078e02ff */
[----:B------:R-:W-:-:S14]  /*0e40*/  R2UR UR5, R78 ;  /* 0x000000004e0572ca */ /* 0x000fdc00000e0000 */
[----:B------:R-:W2:Y:S01]  /*0e50*/  LDCU UR5, c[0x0][UR5+0x2b0] ;  /* 0x00005600050577ac */ /* 0x000ea20008000800 */
[----:B------:R-:W-:-:S05]  /*0e60*/  CS2R.32 R78, SR_CgaSize ;  /* 0x00000000004e7805 */ /* 0x000fca0000008a00 */
[----:B------:R-:W-:-:S05]  /*0e70*/  IMAD R78, R78, -0xa0, RZ ;  /* 0xffffff604e4e7824 */ /* 0x000fca00078e02ff */
[----:B------:R-:W-:-:S14]  /*0e80*/  R2UR UR4, R78 ;  /* 0x000000004e0472ca */ /* 0x000fdc00000e0000 */
[----:B------:R-:W3:Y:S01]  /*0e90*/  LDCU UR4, c[0x0][UR4+0x2b4] ;  /* 0x00005680040477ac */ /* 0x000ee20008000800 */
[----:B------:R-:W4:Y:S01]  /*0ea0*/  S2UR UR27, SR_CTAID.Y ;  /* 0x00000000001b79c3 */ /* 0x000f220000002600 */
[----:B------:R-:W2:Y:S01]  /*0eb0*/  LDCU UR21, c[0x0][0xd24] ;  /* 0x0001a480ff1577ac */ /* 0x000ea20008000800 */
[----:B------:R-:W2:Y:S01]  /*0ec0*/  LDCU UR44, c[0x0][0xd24] ;  /* 0x0001a480ff2c77ac */ /* 0x000ea20008000800 */
[----:B------:R-:W-:-:S05]  /*0ed0*/  CS2R.32 R3, SR_CgaSize ;  /* 0x0000000000037805 */ /* 0x000fca0000008a00 */
[----:B------:R-:W-:-:S06]  /*0ee0*/  IMAD R3, R3, -0xa0, RZ ;  /* 0xffffff6003037824 */ /* 0x000fcc00078e02ff */
[----:B------:R-:W3:Y:S01]  /*0ef0*/  LDC R3, c[0x0][R3+0x2a0] ;  /* 0x0000a80003037b82 */ /* 0x000ee20000000800 */
[----:B------:R-:W3:Y:S01]  /*0f00*/  LDCU UR23, c[0x0][0xd30] ;  /* 0x0001a600ff1777ac */ /* 0x000ee20008000800 */
[----:B-1----:R-:W-:Y:S02]  /*0f10*/  I2FP.F32.U32 R6, UR11 ;  /* 0x0000000b00067c45 */ /* 0x002fe40008201000 */
[----:B------:R-:W-:-:S05]  /*0f20*/  CS2R.32 R4, SR_CgaSize ;  /* 0x0000000000047805 */ /* 0x000fca0000008a00 */
[----:B------:R-:W-:-:S06]  /*0f30*/  IMAD R4, R4, -0xa0, RZ ;  /* 0xffffff6004047824 */ /* 0x000fcc00078e02ff */
[----:B------:R-:W1:Y:S01]  /*0f40*/  LDC R4, c[0x0][R4+0x2a4] ;  /* 0x0000a90004047b82 */ /* 0x000e620000000800 */
[----:B--2---:R-:W-:Y:S01]  /*0f50*/  UISETP.GE.AND UP0, UPT, UR21, 0x1, UPT ;  /* 0x000000011500788c */ /* 0x004fe2000bf06270 */
[----:B------:R-:W-:Y:S01]  /*0f60*/  FMUL R6, R6, UR5 ;  /* 0x0000000506067c20 */ /* 0x000fe20008400000 */
[----:B----4-:R-:W-:-:S03]  /*0f70*/  I2FP.F32.U32 R5, UR27 ;  /* 0x0000001b00057c45 */ /* 0x010fc60008201000 */
[----:B------:R-:W2:Y:S02]  /*0f80*/  F2I.U32.TRUNC.NTZ R78, R6 ;  /* 0x00000006004e7305 */ /* 0x000ea4000020f000 */
[----:B------:R-:W4:Y:S01]  /*0f90*/  S2UR UR36, SR_CTAID.Z ;  /* 0x00000000002479c3 */ /* 0x000f220000002700 */
[----:B---3--:R-:W-:-:S05]  /*0fa0*/  FMUL R5, R5, UR4 ;  /* 0x0000000405057c20 */ /* 0x008fca0008400000 */
[----:B------:R-:W3:Y:S01]  /*0fb0*/  F2I.U32.TRUNC.NTZ R73, R5 ;  /* 0x0000000500497305 */ /* 0x000ee2000020f000 */
[----:B--2---:R-:W-:-:S05]  /*0fc0*/  IADD3 R78, PT, PT, -R78, RZ, RZ ;  /* 0x000000ff4e4e7210 */ /* 0x004fca0007ffe1ff */
[----:B------:R-:W-:Y:S01]  /*0fd0*/  IMAD R78, R3, R78, UR11 ;  /* 0x0000000b034e7e24 */ /* 0x000fe2000f8e024e */
[----:B------:R-:W-:Y:S02]  /*0fe0*/  PRMT R3, RZ, 0x7610, R3 ;  /* 0x00007610ff037816 */ /* 0x000fe40000000003 */
[----:B---3--:R-:W-:-:S05]  /*0ff0*/  IADD3 R73, PT, PT, -R73, RZ, RZ ;  /* 0x000000ff49497210 */ /* 0x008fca0007ffe1ff */
[----:B-1----:R-:W-:Y:S01]  /*1000*/  IMAD R73, R4, R73, UR27 ;  /* 0x0000001b04497e24 */ /* 0x002fe2000f8e0249 */
[----:B----4-:R-:W-:Y:S06]  /*1010*/  BRA.U UP5, `(.L_x_17) ;  /* 0x0000000105207547 */ /* 0x010fec000b800000 */
[C---:B------:R-:W-:Y:S02]  /*1020*/  ISETP.NE.AND P1, PT, R73.reuse, 0x1, PT ;  /* 0x000000014900780c */ /* 0x040fe40003f25270 */
[----:B------:R-:W-:Y:S02]  /*1030*/  ISETP.NE.AND P0, PT, R73, RZ, PT ;  /* 0x000000ff4900720c */ /* 0x000fe40003f05270 */
[C---:B------:R-:W-:Y:S02]  /*1040*/  ISETP.NE.AND P2, PT, R78.reuse, RZ, PT ;  /* 0x000000ff4e00720c */ /* 0x040fe40003f45270 */
[----:B------:R-:W-:Y:S02]  /*1050*/  SEL R3, RZ, 0x2, P1 ;  /* 0x00000002ff037807 */ /* 0x000fe40000800000 */
[----:B------:R-:W-:Y:S02]  /*1060*/  ISETP.EQ.OR P0, PT, R78, RZ, !P0 ;  /* 0x000000ff4e00720c */ /* 0x000fe40004702670 */
[----:B------:R-:W-:-:S02]  /*1070*/  SEL R3, R3, 0x2, P2 ;  /* 0x0000000203037807 */ /* 0x000fc40001000000 */
[----:B------:R-:W-:-:S05]  /*1080*/  SEL R4, RZ, 0x1, !P0 ;  /* 0x00000001ff047807 */ /* 0x000fca0004000000 */
[----:B------:R-:W-:Y:S02]  /*1090*/  IMAD.IADD R3, R4, 0x1, R3 ;  /* 0x0000000104037824 */ /* 0x000fe400078e0203 */
.L_x_17:
[----:B------:R-:W-:Y:S05]  /*10a0*/  BRA.U !UP0, `(.L_x_18) ;  /* 0x0000000108d47547 */ /* 0x000fea000b800000 */
[----:B------:R-:W1:Y:S01]  /*10b0*/  LDCU.128 UR16, c[0x0][0xd10] ;  /* 0x0001a200ff1077ac */ /* 0x000e620008000c00 */
[----:B------:R-:W2:Y:S01]  /*10c0*/  LDCU UR6, c[0x0][0x370] ;  /* 0x00006e00ff0677ac */ /* 0x000ea20008000800 */
[----:B------:R-:W3:Y:S01]  /*10d0*/  LDCU UR7, c[0x0][0x374] ;  /* 0x00006e80ff0777ac */ /* 0x000ee20008000800 */
[----:B------:R-:W4:Y:S01]  /*10e0*/  LDCU UR22, c[0x0][0xd0c] ;  /* 0x0001a180ff1677ac */ /* 0x000f220008000800 */
[----:B------:R-:W4:Y:S01]  /*10f0*/  LDCU UR10, c[0x0][0xd20] ;  /* 0x0001a400ff0a77ac */ /* 0x000f220008000800 */
[----:B------:R-:W4:Y:S01]  /*1100*/  LDCU.64 UR8, c[0x0][0xd28] ;  /* 0x0001a500ff0877ac */ /* 0x000f220008000a00 */
[----:B-1----:R-:W-:Y:S02]  /*1110*/  UISETP.NE.AND UP4, UPT, UR18, 0x1, UPT ;  /* 0x000000011200788c */ /* 0x002fe4000bf85270 */
[----:B---3--:R-:W-:Y:S02]  /*1120*/  UIMAD.WIDE.U32 UR12, UR7, UR19, URZ ;  /* 0x00000013070c72a5 */ /* 0x008fe4000f8e00ff */
[----:B--2---:R-:W-:-:S02]  /*1130*/  UIMAD.WIDE.U32 UR14, UR6, UR16, URZ ;  /* 0x00000010060e72a5 */ /* 0x004fc4000f8e00ff */
[----:B----4-:R-:W-:Y:S02]  /*1140*/  UISETP.NE.AND UP0, UPT, UR22, 0x1, UPT ;  /* 0x000000011600788c */ /* 0x010fe4000bf05270 */
[----:B------:R-:W-:Y:S01]  /*1150*/  UIMAD.WIDE.U32 UR4, UR11, UR16, URZ ;  /* 0x000000100b0472a5 */ /* 0x000fe2000f8e00ff */
[----:B------:R-:W-:Y:S02]  /*1160*/  UMOV UR12, UR13 ;  /* 0x0000000d000c7c82 */ /* 0x000fe40008000000 */
[----:B------:R-:W-:Y:S01]  /*1170*/  UMOV UR14, UR15 ;  /* 0x0000000f000e7c82 */ /* 0x000fe20008000000 */
[----:B------:R-:W-:Y:S02]  /*1180*/  @UP4 USHF.R.U32.HI UR7, URZ, UR10, UR12 ;  /* 0x0000000aff074299 */ /* 0x000fe4000801160c */
[----:B------:R-:W-:Y:S01]  /*1190*/  UISETP.NE.AND UP3, UPT, UR21, 0x1, UPT ;  /* 0x000000011500788c */ /* 0x000fe2000bf65270 */
[----:B------:R-:W-:Y:S02]  /*11a0*/  UMOV UR4, UR5 ;  /* 0x0000000500047c82 */ /* 0x000fe40008000000 */
[----:B------:R-:W-:-:S02]  /*11b0*/  @UP0 USHF.R.U32.HI UR6, URZ, UR17, UR14 ;  /* 0x00000011ff060299 */ /* 0x000fc4000801160e */
[----:B------:R-:W-:Y:S02]  /*11c0*/  USHF.R.U32.HI UR4, URZ, UR17, UR4 ;  /* 0x00000011ff047299 */ /* 0x000fe40008011604 */
[----:B------:R-:W-:Y:S02]  /*11d0*/  UIMAD.WIDE.U32 UR14, UR27, UR19, URZ ;  /* 0x000000131b0e72a5 */ /* 0x000fe4000f8e00ff */
[----:B------:R-:W-:Y:S02]  /*11e0*/  UIMAD.WIDE.U32 UR12, UR7, UR8, URZ ;  /* 0x00000008070c72a5 */ /* 0x000fe4000f8e00ff */
[----:B------:R-:W-:Y:S02]  /*11f0*/  UIMAD.WIDE.U32 UR16, UR6, UR8, URZ ;  /* 0x00000008061072a5 */ /* 0x000fe4000f8e00ff */
[----:B------:R-:W-:-:S03]  /*1200*/  USEL UR5, UR11, UR4, !UP0 ;  /* 0x000000040b057287 */ /* 0x000fc6000c000000 */
[----:B------:R-:W-:Y:S01]  /*1210*/  UMOV UR4, UR15 ;  /* 0x0000000f00047c82 */ /* 0x000fe20008000000 */
[----:B------:R-:W-:Y:S01]  /*1220*/  UMOV UR12, UR13 ;  /* 0x0000000d000c7c82 */ /* 0x000fe20008000000 */
[----:B------:R-:W-:Y:S02]  /*1230*/  USHF.R.U32.HI UR4, URZ, UR10, UR4 ;  /* 0x0000000aff047299 */ /* 0x000fe40008011604 */
[----:B------:R-:W-:Y:S01]  /*1240*/  @UP3 USHF.R.U32.HI UR7, URZ, UR9, UR12 ;  /* 0x00000009ff073299 */ /* 0x000fe2000801160c */
[----:B------:R-:W-:Y:S01]  /*1250*/  UMOV UR16, UR17 ;  /* 0x0000001100107c82 */ /* 0x000fe20008000000 */
[----:B------:R-:W-:Y:S02]  /*1260*/  USEL UR4, UR27, UR4, !UP4 ;  /* 0x000000041b047287 */ /* 0x000fe4000e000000 */
[----:B------:R-:W-:Y:S02]  /*1270*/  @UP3 USHF.R.U32.HI UR6, URZ, UR9, UR16 ;  /* 0x00000009ff063299 */ /* 0x000fe40008011610 */
[----:B------:R-:W-:-:S02]  /*1280*/  UIMAD UR7, UR7, UR21, URZ ;  /* 0x00000015070772a4 */ /* 0x000fc4000f8e02ff */
[----:B------:R-:W-:Y:S02]  /*1290*/  UIMAD UR10, UR6, UR21, URZ ;  /* 0x00000015060a72a4 */ /* 0x000fe4000f8e02ff */
[----:B------:R-:W-:Y:S02]  /*12a0*/  UISETP.GE.AND UP0, UPT, UR4, UR7, UPT ;  /* 0x000000070400728c */ /* 0x000fe4000bf06270 */
[----:B------:R-:W-:Y:S02]  /*12b0*/  UIMAD.WIDE.U32 UR12, UR4, UR8, URZ ;  /* 0x00000008040c72a5 */ /* 0x000fe4000f8e00ff */
[----:B------:R-:W-:Y:S02]  /*12c0*/  UISETP.GE.OR UP0, UPT, UR5, UR10, UP0 ;  /* 0x0000000a0500728c */ /* 0x000fe40008706670 */
[----:B------:R-:W-:Y:S02]  /*12d0*/  UIMAD.WIDE.U32 UR14, UR5, UR8, URZ ;  /* 0x00000008050e72a5 */ /* 0x000fe4000f8e00ff */
[----:B------:R-:W-:Y:S01]  /*12e0*/  UIADD3 UR10, UPT, UPT, -UR4, URZ, URZ ;  /* 0x000000ff040a7290 */ /* 0x000fe2000fffe1ff */
[----:B------:R-:W-:Y:S01]  /*12f0*/  UMOV UR8, UR13 ;  /* 0x0000000d00087c82 */ /* 0x000fe20008000000 */
[----:B------:R-:W-:-:S02]  /*1300*/  UIADD3 UR12, UPT, UPT, -UR5, URZ, URZ ;  /* 0x000000ff050c7290 */ /* 0x000fc4000fffe1ff */
[----:B------:R-:W-:-:S03]  /*1310*/  USHF.R.U32.HI UR8, URZ, UR9, UR8 ;  /* 0x00000009ff087299 */ /* 0x000fc60008011608 */
[----:B------:R-:W-:Y:S01]  /*1320*/  @!UP0 UMOV UR7, UR15 ;  /* 0x0000000f00078c82 */ /* 0x000fe20008000000 */
[----:B------:R-:W-:Y:S02]  /*1330*/  UIMAD UR27, UR18, UR10, UR27 ;  /* 0x0000000a121b72a4 */ /* 0x000fe4000f8e021b */
[----:B------:R-:W-:Y:S02]  /*1340*/  USEL UR8, UR4, UR8, !UP3 ;  /* 0x0000000804087287 */ /* 0x000fe4000d800000 */
[----:B------:R-:W-:Y:S02]  /*1350*/  @!UP0 USHF.R.U32.HI UR7, URZ, UR9, UR7 ;  /* 0x00000009ff078299 */ /* 0x000fe40008011607 */
[----:B------:R-:W-:Y:S02]  /*1360*/  UIADD3 UR9, UPT, UPT, -UR8, URZ, URZ ;  /* 0x000000ff08097290 */ /* 0x000fe4000fffe1ff */
[----:B------:R-:W-:Y:S02]  /*1370*/  @!UP0 USEL UR7, UR5, UR7, !UP3 ;  /* 0x0000000705078287 */ /* 0x000fe4000d800000 */
[----:B------:R-:W-:-:S02]  /*1380*/  UIMAD UR9, UR21, UR9, UR4 ;  /* 0x00000009150972a4 */ /* 0x000fc4000f8e0204 */
[----:B------:R-:W-:Y:S02]  /*1390*/  @!UP0 UIADD3 UR8, UPT, UPT, UR8, -UR7, URZ ;  /* 0x8000000708088290 */ /* 0x000fe4000fffe0ff */
[----:B------:R-:W-:Y:S02]  /*13a0*/  @!UP0 UIMAD UR6, UR9, UR6, UR7 ;  /* 0x00000006090682a4 */ /* 0x000fe4000f8e0207 */
[----:B------:R-:W-:Y:S02]  /*13b0*/  @!UP0 UIMAD UR4, UR8, UR21, UR5 ;  /* 0x00000015080482a4 */ /* 0x000fe4000f8e0205 */
[----:B------:R-:W-:Y:S02]  /*13c0*/  UIMAD UR11, UR22, UR12, UR11 ;  /* 0x0000000c160b72a4 */ /* 0x000fe4000f8e020b */
[----:B------:R-:W-:Y:S01]  /*13d0*/  UIMAD UR27, UR4, UR18, UR27 ;  /* 0x00000012041b72a4 */ /* 0x000fe2000f8e021b */
[----:B------:R-:W-:Y:S02]  /*13e0*/  @!UP0 UMOV UR5, UR6 ;  /* 0x0000000600058c82 */ /* 0x000fe40008000000 */
[----:B------:R-:W-:-:S12]  /*13f0*/  UIMAD UR11, UR5, UR22, UR11 ;  /* 0x00000016050b72a4 */ /* 0x000fd8000f8e020b */
.L_x_18:
[----:B------:R-:W-:Y:S02]  /*1400*/  UISETP.NE.AND UP3, UPT, UR23, 0x1, UPT ;  /* 0x000000011700788c */ /* 0x000fe4000bf65270 */
[----:B------:R-:W-:-:S07]  /*1410*/  UISETP.NE.AND UP0, UPT, UR20, 0x2, UPT ;  /* 0x000000021400788c */ /* 0x000fce000bf05270 */
[----:B------:R-:W-:Y:S05]  /*1420*/  BRA.U UP3, `(.L_x_19) ;  /* 0x0000000103407547 */ /* 0x000fea000b800000 */
[----:B------:R-:W1:Y:S01]  /*1430*/  LDCU.128 UR12, c[0x0][0xd10] ;  /* 0x0001a200ff0c77ac */ /* 0x000e620008000c00 */
[----:B------:R-:W2:Y:S01]  /*1440*/  LDCU UR8, c[0x0][0xd0c] ;  /* 0x0001a180ff0877ac */ /* 0x000ea20008000800 */
[----:B------:R-:W3:Y:S01]  /*1450*/  LDCU UR9, c[0x0][0xd20] ;  /* 0x0001a400ff0977ac */ /* 0x000ee20008000800 */
[----:B-1----:R-:W-:Y:S02]  /*1460*/  UIMAD.WIDE.U32 UR4, UR11, UR12, URZ ;  /* 0x0000000c0b0472a5 */ /* 0x002fe4000f8e00ff */
[----:B------:R-:W-:Y:S02]  /*1470*/  UIMAD.WIDE.U32 UR6, UR27, UR15, URZ ;  /* 0x0000000f1b0672a5 */ /* 0x000fe4000f8e00ff */
[----:B--2---:R-:W-:Y:S02]  /*1480*/  UISETP.NE.AND UP3, UPT, UR8, 0x1, UPT ;  /* 0x000000010800788c */ /* 0x004fe4000bf65270 */
[----:B------:R-:W-:-:S03]  /*1490*/  USHF.R.U32.HI UR5, URZ, UR13, UR5 ;  /* 0x0000000dff057299 */ /* 0x000fc60008011605 */
[----:B------:R-:W-:Y:S01]  /*14a0*/  UMOV UR4, UR7 ;  /* 0x0000000700047c82 */ /* 0x000fe20008000000 */
[----:B------:R-:W-:Y:S02]  /*14b0*/  USEL UR5, UR11, UR5, !UP3 ;  /* 0x000000050b057287 */ /* 0x000fe4000d800000 */
[----:B------:R-:W-:Y:S02]  /*14c0*/  UISETP.NE.AND UP3, UPT, UR14, 0x1, UPT ;  /* 0x000000010e00788c */ /* 0x000fe4000bf65270 */
[----:B---3--:R-:W-:-:S04]  /*14d0*/  USHF.R.U32.HI UR4, URZ, UR9, UR4 ;  /* 0x00000009ff047299 */ /* 0x008fc80008011604 */
[----:B------:R-:W-:-:S04]  /*14e0*/  USEL UR4, UR27, UR4, !UP3 ;  /* 0x000000041b047287 */ /* 0x000fc8000d800000 */
[----:B------:R-:W-:Y:S02]  /*14f0*/  UIADD3 UR6, UPT, UPT, UR5, -UR4, URZ ;  /* 0x8000000405067290 */ /* 0x000fe4000fffe0ff */
[----:B------:R-:W-:Y:S02]  /*1500*/  UIADD3 UR4, UPT, UPT, -UR5, UR4, URZ ;  /* 0x0000000405047290 */ /* 0x000fe4000fffe1ff */
[----:B------:R-:W-:Y:S02]  /*1510*/  UIMAD UR27, UR6, UR14, UR27 ;  /* 0x0000000e061b72a4 */ /* 0x000fe4000f8e021b */
[----:B------:R-:W-:-:S12]  /*1520*/  UIMAD UR11, UR4, UR8, UR11 ;  /* 0x00000008040b72a4 */ /* 0x000fd8000f8e020b */
.L_x_19:
[----:B------:R-:W-:Y:S05]  /*1530*/  BRA.U !UP6, `(.L_x_20) ;  /* 0x000000010e0c7547 */ /* 0x000fea000b800000 */
[----:B------:R-:W-:Y:S01]  /*1540*/  UCGABAR_WAIT ;  /* 0x0000000000007dc7 */ /* 0x000fe20008000000 */
[----:B------:R-:W-:Y:S01]  /*1550*/  CCTL.IVALL ;  /* 0x00000000ff00798f */ /* 0x000fe20002000000 */
[----:B------:R-:W-:Y:S05]  /*1560*/  BRA `(.L_x_21) ;  /* 0x0000000000047947 */ /* 0x000fea0003800000 */
.L_x_20:
[----:B------:R-:W-:Y:S06]  /*1570*/  BAR.SYNC.DEFER_BLOCKING 0x0 ;  /* 0x0000000000007b1d */ /* 0x000fec0000010000 */
.L_x_21:
[----:B------:R-:W1:Y:S01]  /*1580*/  LDCU UR5, c[0x0][0x38c] ;  /* 0x00007180ff0577ac */ /* 0x000e620008000800 */
[----:B------:R-:W2:Y:S01]  /*1590*/  S2UR UR46, SR_CgaCtaId ;  /* 0x00000000002e79c3 */ /* 0x000ea20000008800 */
[----:B-1----:R-:W-:-:S04]  /*15a0*/  UIADD3 UR5, UPT, UPT, UR5, 0x7f, URZ ;  /* 0x0000007f05057890 */ /* 0x002fc8000fffe0ff */
[----:B------:R-:W-:-:S04]  /*15b0*/  USHF.R.S32.HI UR4, URZ, 0x1f, UR5 ;  /* 0x0000001fff047899 */ /* 0x000fc80008011405 */
[----:B------:R-:W-:-:S04]  /*15c0*/  ULEA.HI UR4, UR4, UR5, URZ, 0x7 ;  /* 0x0000000504047291 */ /* 0x000fc8000f8f38ff */
[----:B------:R-:W-:Y:S01]  /*15d0*/  USHF.R.S32.HI UR45, URZ, 0x7, UR4 ;  /* 0x00000007ff2d7899 */ /* 0x000fe20008011404 */
[----:B--2---:R-:W-:Y:S11]  /*15e0*/  BRA.U UP0, `(.L_x_22) ;  /* 0x0000000d00a47547 */ /* 0x004ff6000b800000 */
[----:B------:R-:W1:Y:S01]  /*15f0*/  S2UR UR53, SR_CgaCtaId ;  /* 0x00000000003579c3 */ /* 0x000e620000008800 */
[----:B------:R-:W-:Y:S01]  /*1600*/  UISETP.LT.AND UP0, UPT, UR45, 0x1, UPT ;  /* 0x000000012d00788c */ /* 0x000fe2000bf01270 */
[----:B------:R-:W-:Y:S01]  /*1610*/  R2UR UR51, R78 ;  /* 0x000000004e3372ca */ /* 0x000fe200000e0000 */
[----:B------:R-:W-:Y:S01]  /*1620*/  USHF.L.U32 UR10, UR46, 0x7, URZ ;  /* 0x000000072e0a7899 */ /* 0x000fe200080006ff */
[----:B------:R-:W-:Y:S01]  /*1630*/  PLOP3.LUT P1, PT, PT, PT, UP1, 0x80, 0x8 ;  /* 0x000000000008781c */ /* 0x000fe20003f2f018 */
[----:B------:R-:W-:Y:S01]  /*1640*/  USEL UR29, UR45, 0x1, !UP0 ;  /* 0x000000012d1d7887 */ /* 0x000fe2000c000000 */
[----:B------:R-:W-:Y:S01]  /*1650*/  R2UR UR45, R73 ;  /* 0x00000000492d72ca */ /* 0x000fe200000e0000 */
[----:B------:R-:W-:Y:S01]  /*1660*/  USHF.L.U32 UR21, UR46, 0xa, URZ ;  /* 0x0000000a2e157899 */ /* 0x000fe200080006ff */
[----:B------:R-:W-:Y:S01]  /*1670*/  ISETP.NE.OR P3, PT, R0, 0x2, !P3 ;  /* 0x000000020000780c */ /* 0x000fe20005f65670 */
[----:B------:R-:W-:Y:S01]  /*1680*/  USHF.L.U32 UR4, UR46, 0x6, URZ ;  /* 0x000000062e047899 */ /* 0x000fe200080006ff */
[----:B------:R-:W-:Y:S01]  /*1690*/  PLOP3.LUT P1, PT, P1, PT, PT, 0x8, 0x80 ;  /* 0x000000000080781c */ /* 0x000fe20000f2e170 */
[----:B------:R-:W-:Y:S01]  /*16a0*/  USHF.L.U32 UR15, UR46, 0xc, URZ ;  /* 0x0000000c2e0f7899 */ /* 0x000fe200080006ff */
[----:B------:R-:W-:Y:S01]  /*16b0*/  IMAD.MOV.U32 R12, RZ, RZ, 0x1 ;  /* 0x00000001ff0c7424 */ /* 0x000fe200078e00ff */
[----:B------:R-:W-:Y:S01]  /*16c0*/  CS2R R10, SRZ ;  /* 0x00000000000a7805 */ /* 0x000fe2000001ff00 */
[----:B------:R-:W-:Y:S01]  /*16d0*/  IMAD.MOV.U32 R9, RZ, RZ, RZ ;  /* 0x000000ffff097224 */ /* 0x000fe200078e00ff */
[----:B------:R-:W2:Y:S01]  /*16e0*/  LDCU UR47, c[0x0][0x370] ;  /* 0x00006e00ff2f77ac */ /* 0x000ea20008000800 */
[----:B------:R-:W-:Y:S01]  /*16f0*/  IMAD.MOV.U32 R8, RZ, RZ, 0x1 ;  /* 0x00000001ff087424 */ /* 0x000fe200078e00ff */
[----:B------:R-:W3:Y:S01]  /*1700*/  LDCU.64 UR48, c[0x0][0x348] ;  /* 0x00006900ff3077ac */ /* 0x000ee20008000a00 */
[----:B------:R-:W-:-:S02]  /*1710*/  UISETP.GE.AND UP4, UPT, UR44, 0x1, UPT ;  /* 0x000000012c00788c */ /* 0x000fc4000bf86270 */
[----:B------:R-:W-:Y:S01]  /*1720*/  UISETP.NE.AND UP3, UPT, UR44, 0x1, UPT ;  /* 0x000000012c00788c */ /* 0x000fe2000bf65270 */
[----:B------:R-:W4:Y:S01]  /*1730*/  LDCU UR43, c[0x0][0x374] ;  /* 0x00006e80ff2b77ac */ /* 0x000f220008000800 */
[----:B------:R-:W-:Y:S02]  /*1740*/  ULOP3.LUT UR21, UR21, 0x400, URZ, 0xc0, !UPT ;  /* 0x0000040015157892 */ /* 0x000fe4000f8ec0ff */
[----:B------:R-:W-:Y:S02]  /*1750*/  ULOP3.LUT UR50, UR4, 0x40, URZ, 0xc0, !UPT ;  /* 0x0000004004327892 */ /* 0x000fe4000f8ec0ff */
[----:B------:R-:W-:Y:S02]  /*1760*/  ULOP3.LUT UR15, UR15, 0x1000, URZ, 0xc0, !UPT ;  /* 0x000010000f0f7892 */ /* 0x000fe4000f8ec0ff */
[----:B------:R-:W-:Y:S01]  /*1770*/  ULOP3.LUT UR10, UR10, 0x80, URZ, 0xc0, !UPT ;  /* 0x000000800a0a7892 */ /* 0x000fe2000f8ec0ff */
[----:B------:R-:W-:Y:S01]  /*1780*/  UMOV UR14, URZ ;  /* 0x000000ff000e7c82 */ /* 0x000fe20008000000 */
[----:B-1----:R-:W-:-:S10]  /*1790*/  UMOV UR52, 0x400 ;  /* 0x0000040000347882 */ /* 0x002fd40000000000 */
.L_x_32:
[----:B------:R-:W-:-:S03]  /*17a0*/  UISETP.NE.AND UP0, UPT, UR46, URZ, UPT ;  /* 0x000000ff2e00728c */ /* 0x000fc6000bf05270 */
[----:B------:R-:W-:Y:S02]  /*17b0*/  UMOV UR46, UR53 ;  /* 0x00000035002e7c82 */ /* 0x000fe40008000000 */
[----:B------:R-:W-:-:S04]  /*17c0*/  ULEA UR6, UR46, UR52, 0x18 ;  /* 0x000000342e067291 */ /* 0x000fc8000f8ec0ff */
[----:B-1----:R-:W-:Y:S08]  /*17d0*/  BRA.U UP0, `(.L_x_23) ;  /* 0x0000000100347547 */ /* 0x002ff0000b800000 */
[----:B------:R-:W1:Y:S01]  /*17e0*/  S2R R0, SR_CgaCtaId ;  /* 0x0000000000007919 */ /* 0x000e620000008800 */
[----:B------:R-:W-:Y:S02]  /*17f0*/  MOV R3, 0x400 ;  /* 0x0000040000037802 */ /* 0x000fe40000000f00 */
[----:B------:R-:W-:Y:S02]  /*1800*/  SHF.L.U32 R2, R8, 0x1f, RZ ;  /* 0x0000001f08027819 */ /* 0x000fe400000006ff */
[----:B-1----:R-:W-:-:S05]  /*1810*/  LEA R0, R0, R3, 0x18 ;  /* 0x0000000300007211 */ /* 0x002fca00078ec0ff */
[----:B------:R-:W-:-:S04]  /*1820*/  IMAD R3, R9, 0x8, R0 ;  /* 0x0000000809037824 */ /* 0x000fc800078e0200 */
[----:B------:R-:W1:Y:S02]  /*1830*/  SYNCS.PHASECHK.TRANS64.TRYWAIT P0, [R3+URZ+0xa0], R2 ;  /* 0x0000a002030075a7 */ /* 0x000e6400080011ff */
[----:B-1----:R-:W-:Y:S05]  /*1840*/  @!P0 BRA `(.L_x_24) ;  /* 0x000000d800088947 */ /* 0x002fea0003800000 */
.L_x_174:
[----:B------:R-:W-:Y:S01]  /*1850*/  VIADD R9, R9, 0x1 ;  /* 0x0000000109097836 */ /* 0x000fe20000000000 */
[----:B------:R1:W-:Y:S04]  /*1860*/  SYNCS.ARRIVE.TRANS64.A1T0 RZ, [R3+URZ+0x90], RZ ;  /* 0x000090ff03ff79a7 */ /* 0x0003e800081000ff */
[----:B------:R-:W-:-:S04]  /*1870*/  ISETP.NE.AND P0, PT, R9, 0x2, PT ;  /* 0x000000020900780c */ /* 0x000fc80003f05270 */
[----:B------:R-:W-:Y:S02]  /*1880*/  SEL R9, R9, RZ, P0 ;  /* 0x000000ff09097207 */ /* 0x000fe40000000000 */
[----:B-1----:R-:W-:-:S04]  /*1890*/  SEL R3, RZ, 0x1, P0 ;  /* 0x00000001ff037807 */ /* 0x002fc80000000000 */
[----:B------:R-:W-:-:S07]  /*18a0*/  LOP3.LUT R8, R8, R3, RZ, 0x3c, !PT ;  /* 0x0000000308087212 */ /* 0x000fce00078e3cff */
.L_x_23:
[----:B------:R-:W-:Y:S01]  /*18b0*/  ULEA UR4, UR14, UR6, 0x3 ;  /* 0x000000060e047291 */ /* 0x000fe2000f8e18ff */
[----:B------:R-:W-:-:S08]  /*18c0*/  SHF.L.U32 R0, R12, 0x1f, RZ ;  /* 0x0000001f0c007819 */ /* 0x000fd000000006ff */
[----:B------:R1:W1:Y:S02]  /*18d0*/  SYNCS.PHASECHK.TRANS64.TRYWAIT P0, [UR4+0x10], R0 ;  /* 0x00001000ff0075a7 */ /* 0x0002640008001104 */
[----:B------:R-:W2:Y:S02]  /*18e0*/  LDCU UR4, c[0x0][0x38c] ;  /* 0x00007180ff0477ac */ /* 0x000ea40008000800 */
[----:B--2---:R-:W-:-:S09]  /*18f0*/  UISETP.GE.AND UP0, UPT, UR4, 0x1, UPT ;  /* 0x000000010400788c */ /* 0x004fd2000bf06270 */
[----:B------:R-:W-:Y:S05]  /*1900*/  BRA.U !UP0, `(.L_x_25) ;  /* 0x0000000108d87547 */ /* 0x000fea000b800000 */
[----:B---3--:R-:W-:Y:S01]  /*1910*/  UIADD3 UR38, UP2, UPT, UR48, 0x80, URZ ;  /* 0x0000008030267890 */ /* 0x008fe2000ff5e0ff */
[----:B------:R-:W-:Y:S01]  /*1920*/  @!P3 MOV R2, 0x14800 ;  /* 0x000148000002b802 */ /* 0x000fe20000000f00 */
[----:B------:R-:W-:Y:S02]  /*1930*/  UIADD3 UR22, UP1, UPT, UR48, 0x280, URZ ;  /* 0x0000028030167890 */ /* 0x000fe4000ff3e0ff */
[----:B------:R-:W-:Y:S02]  /*1940*/  UIADD3 UR30, UP0, UPT, UR48, 0x180, URZ ;  /* 0x00000180301e7890 */ /* 0x000fe4000ff1e0ff */
[----:B------:R-:W-:Y:S02]  /*1950*/  USHF.L.U32 UR27, UR27, 0x8, URZ ;  /* 0x000000081b1b7899 */ /* 0x000fe400080006ff */
[----:B------:R-:W-:Y:S02]  /*1960*/  ULEA UR35, UR11, UR50, 0x7 ;  /* 0x000000320b237291 */ /* 0x000fe4000f8e38ff */
[----:B------:R-:W-:-:S02]  /*1970*/  UIADD3.X UR39, UPT, UPT, URZ, UR49, URZ, UP2, !UPT ;  /* 0x00000031ff277290 */ /* 0x000fc400097fe4ff */
[----:B------:R-:W-:Y:S02]  /*1980*/  UIADD3.X UR23, UPT, UPT, URZ, UR49, URZ, UP1, !UPT ;  /* 0x00000031ff177290 */ /* 0x000fe40008ffe4ff */
[----:B------:R-:W-:Y:S01]  /*1990*/  UIADD3.X UR31, UPT, UPT, URZ, UR49, URZ, UP0, !UPT ;  /* 0x00000031ff1f7290 */ /* 0x000fe200087fe4ff */
[----:B------:R-:W-:Y:S01]  /*19a0*/  UMOV UR4, UR14 ;  /* 0x0000000e00047c82 */ /* 0x000fe20008000000 */
[----:B------:R-:W-:-:S10]  /*19b0*/  UMOV UR12, URZ ;  /* 0x000000ff000c7c82 */ /* 0x000fd40008000000 */
.L_x_28:
[----:B------:R-:W-:Y:S01]  /*19c0*/  ULEA UR33, UR4, UR6, 0x3 ;  /* 0x0000000604217291 */ /* 0x000fe2000f8e18ff */
[----:B-1----:R-:W-:Y:S11]  /*19d0*/  @P0 BRA `(.L_x_26) ;  /* 0x00000000000c0947 */ /* 0x002ff60003800000 */
[----:B------:R-:W-:-:S04]  /*19e0*/  SHF.L.U32 R3, R12, 0x1f, RZ ;  /* 0x0000001f0c037819 */ /* 0x000fc800000006ff */
[----:B------:R-:W1:Y:S02]  /*19f0*/  SYNCS.PHASECHK.TRANS64.TRYWAIT P0, [UR33+0x10], R3 ;  /* 0x00001003ff0075a7 */ /* 0x000e640008001121 */
[----:B-1----:R-:W-:Y:S05]  /*1a00*/  @!P0 BRA `(.L_x_27) ;  /* 0x000000d400ac8947 */ /* 0x002fea0003800000 */
.L_x_26:
[----:B------:R-:W-:Y:S01]  /*1a10*/  UIADD3 UR5, UPT, UPT, UR4, 0x1, URZ ;  /* 0x0000000104057890 */ /* 0x000fe2000fffe0ff */
[----:B------:R2:W-:Y:S01]  /*1a20*/  @!P3 SYNCS.ARRIVE.TRANS64 RZ, [UR33], R2 ;  /* 0x00000002ffffb9a7 */ /* 0x0005e20008000021 */
[----:B------:R-:W-:Y:S02]  /*1a30*/  ULEA UR16, UR4, UR6, 0x10 ;  /* 0x0000000604107291 */ /* 0x000fe4000f8e80ff */
[----:B------:R-:W-:Y:S02]  /*1a40*/  UISETP.NE.AND UP0, UPT, UR5, 0x2, UPT ;  /* 0x000000020500788c */ /* 0x000fe4000bf05270 */
[----:B------:R-:W-:Y:S02]  /*1a50*/  USHF.L.U32 UR26, UR12, 0x7, URZ ;  /* 0x000000070c1a7899 */ /* 0x000fe400080006ff */
[----:B------:R-:W-:Y:S02]  /*1a60*/  USEL UR7, URZ, 0x1, UP0 ;  /* 0x00000001ff077887 */ /* 0x000fe40008000000 */
[----:B------:R-:W-:-:S02]  /*1a70*/  USEL UR14, UR5, URZ, UP0 ;  /* 0x000000ff050e7287 */ /* 0x000fc40008000000 */
[----:B------:R-:W-:Y:S02]  /*1a80*/  ULEA UR8, UR4, UR21, 0xb ;  /* 0x0000001504087291 */ /* 0x000fe4000f8e58ff */
[----:B------:R-:W-:Y:S01]  /*1a90*/  ULEA UR5, UR14, UR6, 0x3 ;  /* 0x000000060e057291 */ /* 0x000fe2000f8e18ff */
[----:B------:R-:W-:Y:S01]  /*1aa0*/  LOP3.LUT R12, R12, UR7, RZ, 0x3c, !PT ;  /* 0x000000070c0c7c12 */ /* 0x000fe2000f8e3cff */
[----:B------:R-:W-:Y:S02]  /*1ab0*/  USHF.L.U32 UR34, UR12, 0x6, URZ ;  /* 0x000000060c227899 */ /* 0x000fe400080006ff */
[----:B------:R-:W-:Y:S01]  /*1ac0*/  UIADD3 UR24, UPT, UPT, UR16, 0x14400, URZ ;  /* 0x0001440010187890 */ /* 0x000fe2000fffe0ff */
[----:B-1----:R-:W-:Y:S01]  /*1ad0*/  SHF.L.U32 R0, R12, 0x1f, RZ ;  /* 0x0000001f0c007819 */ /* 0x002fe200000006ff */
[----:B------:R-:W-:Y:S02]  /*1ae0*/  UIADD3 UR16, UPT, UPT, UR16, 0x1c400, URZ ;  /* 0x0001c40010107890 */ /* 0x000fe4000fffe0ff */
[----:B------:R-:W-:Y:S01]  /*1af0*/  UIADD3 UR18, UPT, UPT, UR26, 0x40, URZ ;  /* 0x000000401a127890 */ /* 0x000fe2000fffe0ff */
[----:B------:R2:W1:Y:S01]  /*1b00*/  SYNCS.PHASECHK.TRANS64.TRYWAIT P0, [UR5+0x10], R0 ;  /* 0x00001000ff0075a7 */ /* 0x0004620008001105 */
[----:B------:R-:W-:-:S02]  /*1b10*/  ULEA UR5, UR4, UR15, 0xd ;  /* 0x0000000f04057291 */ /* 0x000fc4000f8e68ff */
[----:B------:R-:W-:Y:S02]  /*1b20*/  UIADD3 UR8, UPT, UPT, UR6, 0x34400, UR8 ;  /* 0x0003440006087890 */ /* 0x000fe4000fffe008 */
[----:B------:R-:W-:Y:S01]  /*1b30*/  ULEA UR5, UR5, UR6, 0x1 ;  /* 0x0000000605057291 */ /* 0x000fe2000f8e08ff */
[----:B------:R-:W-:Y:S01]  /*1b40*/  UMOV UR7, 0x30000 ;  /* 0x0003000000077882 */ /* 0x000fe20000000000 */
[----:B------:R-:W-:Y:S02]  /*1b50*/  UMOV UR40, 0x0 ;  /* 0x0000000000287882 */ /* 0x000fe40000000000 */
[----:B------:R-:W-:Y:S01]  /*1b60*/  UIADD3 UR32, UPT, UPT, UR5, 0xc400, URZ ;  /* 0x0000c40005207890 */ /* 0x000fe2000fffe0ff */
[----:B------:R-:W-:Y:S01]  /*1b70*/  UMOV UR41, 0x10000000 ;  /* 0x1000000000297882 */ /* 0x000fe20000000000 */
[----:B------:R-:W-:Y:S01]  /*1b80*/  UMOV UR25, UR33 ;  /* 0x0000002100197c82 */ /* 0x000fe20008000000 */
[----:B------:R-:W-:Y:S01]  /*1b90*/  UMOV UR28, UR36 ;  /* 0x00000024001c7c82 */ /* 0x000fe20008000000 */
[----:B------:R-:W-:Y:S01]  /*1ba0*/  UMOV UR17, UR33 ;  /* 0x0000002100117c82 */ /* 0x000fe20008000000 */
[----:B------:R-:W-:Y:S01]  /*1bb0*/  UMOV UR19, UR27 ;  /* 0x0000001b00137c82 */ /* 0x000fe20008000000 */
[----:B------:R-:W-:Y:S01]  /*1bc0*/  UMOV UR20, UR36 ;  /* 0x0000002400147c82 */ /* 0x000fe20008000000 */
[----:B------:R-:W-:-:S02]  /*1bd0*/  UMOV UR13, UR36 ;  /* 0x00000024000d7c82 */ /* 0x000fc40008000000 */
[----:B------:R-:W-:Y:S01]  /*1be0*/  UTMALDG.3D.MULTICAST [UR32], [UR38], UR7, desc[UR40] ;  /* 0x00002820260073b4 */ /* 0x000fe20008011807 */
[----:B------:R-:W-:Y:S01]  /*1bf0*/  UMOV UR9, UR33 ;  /* 0x0000002100097c82 */ /* 0x000fe20008000000 */
[----:B------:R-:W-:Y:S01]  /*1c00*/  UMOV UR4, UR14 ;  /* 0x0000000e00047c82 */ /* 0x000fe20008000000 */
[----:B------:R-:W-:Y:S01]  /*1c10*/  UTMALDG.3D [UR24], [UR22], desc[UR40] ;  /* 0x00002818160075b4 */ /* 0x000fe20008011000 */
[----:B------:R-:W-:Y:S01]  /*1c20*/  UTMALDG.3D [UR16], [UR22], desc[UR40] ;  /* 0x00002810160075b4 */ /* 0x000fe20008011000 */
[----:B------:R3:W-:Y:S02]  /*1c30*/  UTMALDG.4D.MULTICAST [UR8], [UR30], UR7, desc[UR40] ;  /* 0x000028081e0073b4 */ /* 0x0007e40008019807 */
[----:B---3--:R-:W-:-:S04]  /*1c40*/  UIADD3 UR12, UPT, UPT, UR12, 0x1, URZ ;  /* 0x000000010c0c7890 */ /* 0x008fc8000fffe0ff */
[----:B------:R-:W-:-:S09]  /*1c50*/  UISETP.NE.AND UP0, UPT, UR12, UR29, UPT ;  /* 0x0000001d0c00728c */ /* 0x000fd2000bf05270 */
[----:B--2---:R-:W-:Y:S05]  /*1c60*/  BRA.U UP0, `(.L_x_28) ;  /* 0xfffffffd00547547 */ /* 0x004fea000b83ffff */
.L_x_25:
[----:B------:R-:W-:Y:S01]  /*1c70*/  LEA R3, R11, UR6, 0x3 ;  /* 0x000000060b037c11 */ /* 0x000fe2000f8e18ff */
[----:B------:R-:W-:Y:S01]  /*1c80*/  @!P1 SYNCS.ARRIVE.TRANS64.A1T0 RZ, [UR6+0x58], RZ ;  /* 0x000058ffffff99a7 */ /* 0x000fe20008100006 */
[----:B-1----:R-:W-:Y:S01]  /*1c90*/  SHF.L.U32 R0, R10, 0x1f, RZ ;  /* 0x0000001f0a007819 */ /* 0x002fe200000006ff */
[----:B------:R-:W-:-:S03]  /*1ca0*/  NOP ;  /* 0x0000000000007918 */ /* 0x000fc60000000000 */
[----:B------:R-:W1:Y:S01]  /*1cb0*/  SYNCS.PHASECHK.TRANS64.TRYWAIT P0, [R3+URZ+0x60], R0 ;  /* 0x00006000030075a7 */ /* 0x000e6200080011ff */
[----:B------:R-:W-:Y:S01]  /*1cc0*/  LEA R5, R11, UR6, 0x4 ;  /* 0x000000060b057c11 */ /* 0x000fe2000f8e20ff */
[----:B-1----:R-:W-:Y:S06]  /*1cd0*/  @!P0 BRA `(.L_x_29) ;  /* 0x000000d400108947 */ /* 0x002fec0003800000 */
.L_x_176:
[----:B------:R-:W2:Y:S01]  /*1ce0*/  LDS.128 R4, [R5+0xc0] ;  /* 0x0000c00005047984 */ /* 0x000ea20000000c00 */
[----:B------:R-:W-:Y:S01]  /*1cf0*/  @!PT LDS RZ, [RZ] ;  /* 0x00000000fffff984 */ /* 0x000fe20000000800 */
[----:B------:R-:W-:Y:S01]  /*1d00*/  @!PT LDS RZ, [RZ] ;  /* 0x00000000fffff984 */ /* 0x000fe20000000800 */
[----:B------:R-:W-:Y:S01]  /*1d10*/  @!PT LDS RZ, [RZ] ;  /* 0x00000000fffff984 */ /* 0x000fe20000000800 */
[----:B------:R-:W-:Y:S01]  /*1d20*/  @!PT LDS RZ, [RZ] ;  /* 0x00000000fffff984 */ /* 0x000fe20000000800 */
[----:B------:R1:W-:Y:S06]  /*1d30*/  MEMBAR.ALL.CTA ;  /* 0x0000000000007992 */ /* 0x0003ec0000008000 */
[----:B-1----:R-:W1:Y:S01]  /*1d40*/  FENCE.VIEW.ASYNC.S ;  /* 0x00000000000073c6 */ /* 0x002e620000000000 */
[----:B--2---:R-:W-:-:S13]  /*1d50*/  LOP3.LUT P0, RZ, R6, 0x1, RZ, 0xc0, !PT ;  /* 0x0000000106ff7812 */ /* 0x004fda000780c0ff */
[----:B-1----:R-:W-:Y:S01]  /*1d60*/  VOTEU.ANY UP1, P0 ;  /* 0x0000000000ff7886 */ /* 0x002fe20000020100 */
[----:B------:R-:W-:-:S13]  /*1d70*/  PLOP3.LUT P0, PT, PT, PT, UP1, 0x80, 0x8 ;  /* 0x000000000008781c */ /* 0x000fda0003f0f018 */
[----:B------:R-:W-:Y:S02]  /*1d80*/  @P0 LOP3.LUT R0, R5, 0xffff, RZ, 0xc0, !PT ;  /* 0x0000ffff05000812 */ /* 0x000fe400078ec0ff */
[----:B------:R-:W-:Y:S02]  /*1d90*/  @P0 MOV R2, R4 ;  /* 0x0000000400020202 */ /* 0x000fe40000000f00 */
[----:B------:R-:W-:Y:S01]  /*1da0*/  @P0 R2UR UR5, R0 ;  /* 0x00000000000502ca */ /* 0x000fe200000e0000 */
[----:B------:R-:W-:Y:S01]  /*1db0*/  VIADD R0, R3, 0x70 ;  /* 0x0000007003007836 */ /* 0x000fe20000000000 */
[----:B------:R-:W-:Y:S02]  /*1dc0*/  @P0 SHF.R.U32.HI R4, RZ, 0x10, R5 ;  /* 0x00000010ff040819 */ /* 0x000fe40000011605 */
[----:B------:R-:W-:Y:S02]  /*1dd0*/  @P0 R2UR UR7, R2 ;  /* 0x00000000020702ca */ /* 0x000fe400000e0000 */
[----:B------:R-:W-:-:S02]  /*1de0*/  PRMT R0, RZ, 0x654, R0 ;  /* 0x00000654ff007816 */ /* 0x000fc40000000000 */
[----:B------:R-:W-:Y:S02]  /*1df0*/  @P0 R2UR UR4, R4 ;  /* 0x00000000040402ca */ /* 0x000fe400000e0000 */
[----:B------:R1:W-:Y:S03]  /*1e00*/  SYNCS.ARRIVE.TRANS64.RED.A1T0 RZ, [R0+URZ], RZ ;  /* 0x000000ff00ff79a7 */ /* 0x0003e600081004ff */
[----:B------:R-:W-:-:S04]  /*1e10*/  @UP1 UMOV UR37, UR5 ;  /* 0x0000000500251c82 */ /* 0x000fc80008000000 */
[----:B------:R-:W-:-:S04]  /*1e20*/  @UP1 UMOV UR42, UR7 ;  /* 0x00000007002a1c82 */ /* 0x000fc80008000000 */
[----:B------:R-:W-:Y:S01]  /*1e30*/  @UP1 UMOV UR36, UR4 ;  /* 0x0000000400241c82 */ /* 0x000fe20008000000 */
[----:B------:R-:W-:Y:S05]  /*1e40*/  BRA.U !UP4, `(.L_x_30) ;  /* 0x000000010cd07547 */ /* 0x000fea000b800000 */
[----:B------:R-:W4:Y:S01]  /*1e50*/  LDCU.128 UR16, c[0x0][0xd10] ;  /* 0x0001a200ff1077ac */ /* 0x000f220008000c00 */
[----:B------:R-:W2:Y:S01]  /*1e60*/  LDCU UR11, c[0x0][0xd20] ;  /* 0x0001a400ff0b77ac */ /* 0x000ea20008000800 */
[----:B------:R-:W3:Y:S01]  /*1e70*/  LDCU UR20, c[0x0][0xd0c] ;  /* 0x0001a180ff1477ac */ /* 0x000ee20008000800 */
[----:B------:R-:W1:Y:S01]  /*1e80*/  LDCU.64 UR8, c[0x0][0xd28] ;  /* 0x0001a500ff0877ac */ /* 0x000e620008000a00 */
[----:B----4-:R-:W-:Y:S02]  /*1e90*/  UIMAD.WIDE.U32 UR12, UR43, UR19, URZ ;  /* 0x000000132b0c72a5 */ /* 0x010fe4000f8e00ff */
[----:B------:R-:W-:Y:S02]  /*1ea0*/  UIMAD.WIDE.U32 UR4, UR47, UR16, URZ ;  /* 0x000000102f0472a5 */ /* 0x000fe4000f8e00ff */
[----:B------:R-:W-:Y:S02]  /*1eb0*/  UISETP.NE.AND UP0, UPT, UR18, 0x1, UPT ;  /* 0x000000011200788c */ /* 0x000fe4000bf05270 */
[----:B------:R-:W-:Y:S01]  /*1ec0*/  UIMAD.WIDE.U32 UR24, UR37, UR19, URZ ;  /* 0x00000013251872a5 */ /* 0x000fe2000f8e00ff */
[----:B------:R-:W-:-:S02]  /*1ed0*/  UMOV UR12, UR13 ;  /* 0x0000000d000c7c82 */ /* 0x000fc40008000000 */
[----:B------:R-:W-:Y:S01]  /*1ee0*/  UMOV UR4, UR5 ;  /* 0x0000000500047c82 */ /* 0x000fe20008000000 */
[----:B--2---:R-:W-:Y:S02]  /*1ef0*/  USHF.R.U32.HI UR12, URZ, UR11, UR12 ;  /* 0x0000000bff0c7299 */ /* 0x004fe4000801160c */
[----:B---3--:R-:W-:Y:S02]  /*1f00*/  UISETP.NE.AND UP2, UPT, UR20, 0x1, UPT ;  /* 0x000000011400788c */ /* 0x008fe4000bf45270 */
[----:B------:R-:W-:Y:S02]  /*1f10*/  USHF.R.U32.HI UR4, URZ, UR17, UR4 ;  /* 0x00000011ff047299 */ /* 0x000fe40008011604 */
[----:B------:R-:W-:Y:S02]  /*1f20*/  USEL UR5, UR43, UR12, !UP0 ;  /* 0x0000000c2b057287 */ /* 0x000fe4000c000000 */
[----:B------:R-:W-:Y:S02]  /*1f30*/  USEL UR7, UR47, UR4, !UP2 ;  /* 0x000000042f077287 */ /* 0x000fe4000d000000 */
[----:B-1----:R-:W-:Y:S01]  /*1f40*/  UIMAD.WIDE.U32 UR12, UR5, UR8, URZ ;  /* 0x00000008050c72a5 */ /* 0x002fe2000f8e00ff */
[----:B------:R-:W-:Y:S01]  /*1f50*/  UMOV UR4, UR25 ;  /* 0x0000001900047c82 */ /* 0x000fe20008000000 */
[----:B------:R-:W-:-:S02]  /*1f60*/  UIMAD.WIDE.U32 UR24, UR7, UR8, URZ ;  /* 0x00000008071872a5 */ /* 0x000fc4000f8e00ff */
[----:B------:R-:W-:-:S03]  /*1f70*/  UIMAD.WIDE.U32 UR22, UR42, UR16, URZ ;  /* 0x000000102a1672a5 */ /* 0x000fc6000f8e00ff */
[----:B------:R-:W-:Y:S01]  /*1f80*/  UMOV UR12, UR13 ;  /* 0x0000000d000c7c82 */ /* 0x000fe20008000000 */
[----:B------:R-:W-:Y:S02]  /*1f90*/  USHF.R.U32.HI UR4, URZ, UR11, UR4 ;  /* 0x0000000bff047299 */ /* 0x000fe40008011604 */
[----:B------:R-:W-:Y:S01]  /*1fa0*/  @UP3 USHF.R.U32.HI UR5, URZ, UR9, UR12 ;  /* 0x00000009ff053299 */ /* 0x000fe2000801160c */
[----:B------:R-:W-:Y:S01]  /*1fb0*/  UMOV UR11, UR25 ;  /* 0x00000019000b7c82 */ /* 0x000fe20008000000 */
[----:B------:R-:W-:Y:S01]  /*1fc0*/  UMOV UR22, UR23 ;  /* 0x0000001700167c82 */ /* 0x000fe20008000000 */
[----:B------:R-:W-:Y:S02]  /*1fd0*/  @UP3 USHF.R.U32.HI UR7, URZ, UR9, UR11 ;  /* 0x00000009ff073299 */ /* 0x000fe4000801160b */
[----:B------:R-:W-:Y:S02]  /*1fe0*/  USHF.R.U32.HI UR17, URZ, UR17, UR22 ;  /* 0x00000011ff117299 */ /* 0x000fe40008011616 */
[----:B------:R-:W-:-:S02]  /*1ff0*/  USEL UR4, UR37, UR4, !UP0 ;  /* 0x0000000425047287 */ /* 0x000fc4000c000000 */
[----:B------:R-:W-:Y:S02]  /*2000*/  UIMAD UR11, UR44, UR5, URZ ;  /* 0x000000052c0b72a4 */ /* 0x000fe4000f8e02ff */
[----:B------:R-:W-:Y:S02]  /*2010*/  USEL UR5, UR42, UR17, !UP2 ;  /* 0x000000112a057287 */ /* 0x000fe4000d000000 */
[----:B------:R-:W-:Y:S02]  /*2020*/  UIMAD UR16, UR44, UR7, URZ ;  /* 0x000000072c1072a4 */ /* 0x000fe4000f8e02ff */
[----:B------:R-:W-:Y:S02]  /*2030*/  UISETP.GE.AND UP0, UPT, UR4, UR11, UPT ;  /* 0x0000000b0400728c */ /* 0x000fe4000bf06270 */
[----:B------:R-:W-:Y:S02]  /*2040*/  UIMAD.WIDE.U32 UR12, UR4, UR8, URZ ;  /* 0x00000008040c72a5 */ /* 0x000fe4000f8e00ff */
[----:B------:R-:W-:-:S02]  /*2050*/  UISETP.GE.OR UP0, UPT, UR5, UR16, UP0 ;  /* 0x000000100500728c */ /* 0x000fc40008706670 */
[----:B------:R-:W-:Y:S02]  /*2060*/  UIMAD.WIDE.U32 UR16, UR5, UR8, URZ ;  /* 0x00000008051072a5 */ /* 0x000fe4000f8e00ff */
[----:B------:R-:W-:Y:S01]  /*2070*/  UIADD3 UR12, UPT, UPT, -UR4, URZ, URZ ;  /* 0x000000ff040c7290 */ /* 0x000fe2000fffe1ff */
[----:B------:R-:W-:Y:S01]  /*2080*/  UMOV UR11, UR13 ;  /* 0x0000000d000b7c82 */ /* 0x000fe20008000000 */
[----:B------:R-:W-:Y:S02]  /*2090*/  UIADD3 UR13, UPT, UPT, -UR5, URZ, URZ ;  /* 0x000000ff050d7290 */ /* 0x000fe4000fffe1ff */
        /* <DEDUP_REMOVED lines=15> */
.L_x_30:
[----:B------:R-:W2:Y:S02]  /*2190*/  LDCU UR4, c[0x0][0xd30] ;  /* 0x0001a600ff0477ac */ /* 0x000ea40008000800 */
[----:B--2---:R-:W-:-:S09]  /*21a0*/  UISETP.NE.AND UP0, UPT, UR4, 0x1, UPT ;  /* 0x000000010400788c */ /* 0x004fd2000bf05270 */
[----:B------:R-:W-:Y:S05]  /*21b0*/  BRA.U UP0, `(.L_x_31) ;  /* 0x0000000100447547 */ /* 0x000fea000b800000 */
[----:B------:R-:W2:Y:S01]  /*21c0*/  LDCU.128 UR16, c[0x0][0xd10] ;  /* 0x0001a200ff1077ac */ /* 0x000ea20008000c00 */
[----:B------:R-:W1:Y:S01]  /*21d0*/  LDCU UR11, c[0x0][0xd0c] ;  /* 0x0001a180ff0b77ac */ /* 0x000e620008000800 */
[----:B------:R-:W3:Y:S01]  /*21e0*/  LDCU UR12, c[0x0][0xd20] ;  /* 0x0001a400ff0c77ac */ /* 0x000ee20008000800 */
[----:B--2---:R-:W-:Y:S02]  /*21f0*/  UIMAD.WIDE.U32 UR8, UR42, UR16, URZ ;  /* 0x000000102a0872a5 */ /* 0x004fe4000f8e00ff */
[----:B------:R-:W-:Y:S02]  /*2200*/  UIMAD.WIDE.U32 UR4, UR37, UR19, URZ ;  /* 0x00000013250472a5 */ /* 0x000fe4000f8e00ff */
[----:B-1----:R-:W-:Y:S02]  /*2210*/  UISETP.NE.AND UP2, UPT, UR11, 0x1, UPT ;  /* 0x000000010b00788c */ /* 0x002fe4000bf45270 */
[----:B------:R-:W-:Y:S01]  /*2220*/  UISETP.NE.AND UP0, UPT, UR18, 0x1, UPT ;  /* 0x000000011200788c */ /* 0x000fe2000bf05270 */
[----:B------:R-:W-:-:S02]  /*2230*/  UMOV UR7, UR9 ;  /* 0x0000000900077c82 */ /* 0x000fc40008000000 */
[----:B------:R-:W-:Y:S01]  /*2240*/  UMOV UR4, UR5 ;  /* 0x0000000500047c82 */ /* 0x000fe20008000000 */
[----:B------:R-:W-:Y:S02]  /*2250*/  USHF.R.U32.HI UR7, URZ, UR17, UR7 ;  /* 0x00000011ff077299 */ /* 0x000fe40008011607 */
[----:B---3--:R-:W-:Y:S02]  /*2260*/  USHF.R.U32.HI UR4, URZ, UR12, UR4 ;  /* 0x0000000cff047299 */ /* 0x008fe40008011604 */
[----:B------:R-:W-:Y:S02]  /*2270*/  USEL UR5, UR42, UR7, !UP2 ;  /* 0x000000072a057287 */ /* 0x000fe4000d000000 */
[----:B------:R-:W-:-:S04]  /*2280*/  USEL UR4, UR37, UR4, !UP0 ;  /* 0x0000000425047287 */ /* 0x000fc8000c000000 */
[----:B------:R-:W-:Y:S02]  /*2290*/  UIADD3 UR7, UPT, UPT, UR5, -UR4, URZ ;  /* 0x8000000405077290 */ /* 0x000fe4000fffe0ff */
[----:B------:R-:W-:Y:S02]  /*22a0*/  UIADD3 UR4, UPT, UPT, -UR5, UR4, URZ ;  /* 0x0000000405047290 */ /* 0x000fe4000fffe1ff */
[----:B------:R-:W-:Y:S02]  /*22b0*/  UIMAD UR37, UR7, UR18, UR37 ;  /* 0x00000012072572a4 */ /* 0x000fe4000f8e0225 */
[----:B------:R-:W-:-:S12]  /*22c0*/  UIMAD UR42, UR4, UR11, UR42 ;  /* 0x0000000b042a72a4 */ /* 0x000fd8000f8e022a */
.L_x_31:
[----:B------:R-:W-:Y:S01]  /*22d0*/  VIADD R11, R11, 0x1 ;  /* 0x000000010b0b7836 */ /* 0x000fe20000000000 */
[----:B------:R-:W-:Y:S01]  /*22e0*/  PLOP3.LUT P1, PT, PT, PT, PT, 0x80, 0x8 ;  /* 0x000000000008781c */ /* 0x000fe20003f2f070 */
[----:B------:R-:W-:Y:S02]  /*22f0*/  UIADD3 UR27, UPT, UPT, UR37, UR45, URZ ;  /* 0x0000002d251b7290 */ /* 0x000fe4000fffe0ff */
[----:B------:R-:W-:Y:S01]  /*2300*/  UIADD3 UR11, UPT, UPT, UR42, UR51, URZ ;  /* 0x000000332a0b7290 */ /* 0x000fe2000fffe0ff */
[----:B------:R-:W-:-:S04]  /*2310*/  ISETP.NE.AND P0, PT, R11, 0x2, PT ;  /* 0x000000020b00780c */ /* 0x000fc80003f05270 */
[----:B------:R-:W-:Y:S02]  /*2320*/  SEL R3, RZ, 0x1, P0 ;  /* 0x00000001ff037807 */ /* 0x000fe40000000000 */
[----:B------:R-:W-:Y:S02]  /*2330*/  SEL R11, R11, RZ, P0 ;  /* 0x000000ff0b0b7207 */ /* 0x000fe40000000000 */
[----:B------:R-:W-:Y:S01]  /*2340*/  LOP3.LUT R10, R10, R3, RZ, 0x3c, !PT ;  /* 0x000000030a0a7212 */ /* 0x000fe200078e3cff */
[----:B------:R-:W-:Y:S06]  /*2350*/  BRA.U UP1, `(.L_x_32) ;  /* 0xfffffff501107547 */ /* 0x000fec000b83ffff */
[----:B------:R-:W-:Y:S01]  /*2360*/  UIADD3 UR6, UPT, UPT, UR6, 0x10, URZ ;  /* 0x0000001006067890 */ /* 0x000fe2000fffe0ff */
[----:B------:R-:W-:-:S03]  /*2370*/  SHF.L.U32 R3, R12, 0x1f, RZ ;  /* 0x0000001f0c037819 */ /* 0x000fc600000006ff */
[----:B------:R-:W-:-:S09]  /*2380*/  ULEA UR4, UR14, UR6, 0x3 ;  /* 0x000000060e047291 */ /* 0x000fd2000f8e18ff */
[----:B------:R-:W2:Y:S02]  /*2390*/  SYNCS.PHASECHK.TRANS64.TRYWAIT P0, [UR4], R3 ;  /* 0x00000003ff0075a7 */ /* 0x000ea40008001104 */
[----:B--2---:R-:W-:Y:S05]  /*23a0*/  @!P0 BRA `(.L_x_33) ;  /* 0x000000cc00708947 */ /* 0x004fea0003800000 */
.L_x_178:
[----:B------:R-:W-:-:S04]  /*23b0*/  UIADD3 UR4, UPT, UPT, UR14, 0x1, URZ ;  /* 0x000000010e047890 */ /* 0x000fc8000fffe0ff */
[----:B------:R-:W-:-:S04]  /*23c0*/  UISETP.NE.AND UP0, UPT, UR4, 0x2, UPT ;  /* 0x000000020400788c */ /* 0x000fc8000bf05270 */
[----:B------:R-:W-:Y:S02]  /*23d0*/  USEL UR5, URZ, 0x1, UP0 ;  /* 0x00000001ff057887 */ /* 0x000fe40008000000 */
[----:B------:R-:W-:-:S04]  /*23e0*/  USEL UR4, UR4, URZ, UP0 ;  /* 0x000000ff04047287 */ /* 0x000fc80008000000 */
[----:B------:R-:W-:Y:S01]  /*23f0*/  ULEA UR4, UR4, UR6, 0x3 ;  /* 0x0000000604047291 */ /* 0x000fe2000f8e18ff */
[----:B-1----:R-:W-:-:S04]  /*2400*/  LOP3.LUT R3, R12, UR5, RZ, 0x3c, !PT ;  /* 0x000000050c037c12 */ /* 0x002fc8000f8e3cff */
[----:B------:R-:W-:Y:S01]  /*2410*/  SHF.L.U32 R3, R3, 0x1f, RZ ;  /* 0x0000001f03037819 */ /* 0x000fe200000006ff */
[----:B------:R-:W-:-:S07]  /*2420*/  IMAD.U32 R0, RZ, RZ, UR4 ;  /* 0x00000004ff007e24 */ /* 0x000fce000f8e00ff */
.L_x_34:
[----:B-1----:R1:W2:Y:S02]  /*2430*/  SYNCS.PHASECHK.TRANS64.TRYWAIT P0, [R0+URZ], R3 ;  /* 0x00000003000075a7 */ /* 0x0022a400080011ff */
[----:B--2---:R-:W-:Y:S05]  /*2440*/  @!P0 NANOSLEEP.SYNCS 0x989680 ;  /* 0x009896800000895d */ /* 0x004fea0003900000 */
[----:B------:R-:W2:Y:S02]  /*2450*/  @!P0 SYNCS.PHASECHK.TRANS64 P0, [R0+URZ], R3 ;  /* 0x00000003000085a7 */ /* 0x000ea400080010ff */
[----:B--234-:R-:W-:Y:S05]  /*2460*/  @P0 EXIT ;  /* 0x000000000000094d */ /* 0x01cfea0003800000 */
[----:B------:R-:W-:Y:S05]  /*2470*/  BRA `(.L_x_34) ;  /* 0xfffffffc00ec7947 */ /* 0x000fea000383ffff */
.L_x_22:
[----:B------:R-:W-:-:S04]  /*2480*/  UISETP.NE.AND UP0, UPT, UR46, URZ, UPT ;  /* 0x000000ff2e00728c */ /* 0x000fc8000bf05270 */
[----:B------:R-:W-:-:S09]  /*2490*/  UISETP.NE.OR UP0, UPT, UR20, 0x1, UP0 ;  /* 0x000000011400788c */ /* 0x000fd20008705670 */
[----:B------:R-:W-:Y:S05]  /*24a0*/  BRA.U UP0, `(.L_x_35) ;  /* 0x0000000500487547 */ /* 0x000fea000b800000 */
[----:B------:R-:W-:Y:S01]  /*24b0*/  ISETP.GE.U32.AND P2, PT, R2, 0x2, PT ;  /* 0x000000020200780c */ /* 0x000fe20003f46070 */
[----:B------:R-:W-:Y:S01]  /*24c0*/  IMAD.MOV.U32 R12, RZ, RZ, 0x1 ;  /* 0x00000001ff0c7424 */ /* 0x000fe200078e00ff */
[----:B------:R-:W-:Y:S02]  /*24d0*/  CS2R R10, SRZ ;  /* 0x00000000000a7805 */ /* 0x000fe4000001ff00 */
[----:B------:R-:W-:Y:S01]  /*24e0*/  CS2R R8, SRZ ;  /* 0x0000000000087805 */ /* 0x000fe2000001ff00 */
[----:B------:R-:W-:Y:S01]  /*24f0*/  UMOV UR6, 0x400 ;  /* 0x0000040000067882 */ /* 0x000fe20000000000 */
[----:B------:R-:W-:Y:S01]  /*2500*/  UMOV UR5, URZ ;  /* 0x000000ff00057c82 */ /* 0x000fe20008000000 */
[----:B------:R-:W-:-:S12]  /*2510*/  ULEA UR6, UR46, UR6, 0x18 ;  /* 0x000000062e067291 */ /* 0x000fd8000f8ec0ff */
.L_x_39:
[----:B------:R-:W-:Y:S02]  /*2520*/  LEA R0, R8, UR6, 0x3 ;  /* 0x0000000608007c11 */ /* 0x000fe4000f8e18ff */
[----:B------:R-:W-:-:S03]  /*2530*/  SHF.L.U32 R5, R9, 0x1f, RZ ;  /* 0x0000001f09057819 */ /* 0x000fc600000006ff */
[----:B------:R-:W-:Y:S01]  /*2540*/  VIADD R4, R0, 0xa0 ;  /* 0x000000a000047836 */ /* 0x000fe20000000000 */
[----:B------:R-:W1:Y:S02]  /*2550*/  SYNCS.PHASECHK.TRANS64.TRYWAIT P0, [R0+URZ+0x90], R5 ;  /* 0x00009005000075a7 */ /* 0x000e6400080011ff */
[----:B-1----:R-:W-:Y:S05]  /*2560*/  @!P0 BRA `(.L_x_36) ;  /* 0x000000cc00188947 */ /* 0x002fea0003800000 */
.L_x_179:
[----:B------:R-:W-:Y:S01]  /*2570*/  ULEA UR4, UR5, UR6, 0x3 ;  /* 0x0000000605047291 */ /* 0x000fe2000f8e18ff */
[----:B------:R-:W-:Y:S02]  /*2580*/  PRMT R4, RZ, 0x654, R4 ;  /* 0x00000654ff047816 */ /* 0x000fe40000000004 */
[----:B-1----:R-:W-:Y:S01]  /*2590*/  SHF.L.U32 R5, R12, 0x1f, RZ ;  /* 0x0000001f0c057819 */ /* 0x002fe200000006ff */
[----:B------:R-:W-:Y:S01]  /*25a0*/  UIADD3 UR7, UPT, UPT, UR4, 0x60, URZ ;  /* 0x0000006004077890 */ /* 0x000fe2000fffe0ff */
[----:B------:R1:W-:Y:S05]  /*25b0*/  SYNCS.ARRIVE.TRANS64.RED.A1T0 RZ, [R4+URZ], RZ ;  /* 0x000000ff04ff79a7 */ /* 0x0003ea00081004ff */
[----:B------:R-:W-:Y:S01]  /*25c0*/  IMAD.U32 R7, RZ, RZ, UR7 ;  /* 0x00000007ff077e24 */ /* 0x000fe2000f8e00ff */
[----:B------:R-:W2:Y:S04]  /*25d0*/  SYNCS.PHASECHK.TRANS64.TRYWAIT P0, [UR4+0x70], R5 ;  /* 0x00007005ff0075a7 */ /* 0x000ea80008001104 */
[----:B------:R-:W-:Y:S01]  /*25e0*/  PRMT R6, R2, 0x654, R7 ;  /* 0x0000065402067816 */ /* 0x000fe20000000007 */
[----:B-1----:R-:W-:Y:S01]  /*25f0*/  @!P2 IMAD.MOV.U32 R4, RZ, RZ, 0x10 ;  /* 0x00000010ff04a424 */ /* 0x002fe200078e00ff */
[----:B--2---:R-:W-:Y:S06]  /*2600*/  @!P0 BRA `(.L_x_37) ;  /* 0x000000cc00048947 */ /* 0x004fec0003800000 */
.L_x_181:
[----:B------:R-:W-:Y:S01]  /*2610*/  ULEA UR8, UR5, UR6, 0x4 ;  /* 0x0000000605087291 */ /* 0x000fe2000f8e20ff */
[----:B------:R-:W-:Y:S01]  /*2620*/  SEL R3, R6, R3, !P2 ;  /* 0x0000000306037207 */ /* 0x000fe20005000000 */
[----:B------:R-:W-:Y:S01]  /*2630*/  UIADD3 UR9, UPT, UPT, UR4, 0x60, URZ ;  /* 0x0000006004097890 */ /* 0x000fe2000fffe0ff */
[----:B-1----:R-:W-:Y:S01]  /*2640*/  LEA R0, R11, UR6, 0x3 ;  /* 0x000000060b007c11 */ /* 0x002fe2000f8e18ff */
[----:B------:R-:W-:Y:S01]  /*2650*/  UIADD3 UR8, UPT, UPT, UR8, 0xc0, URZ ;  /* 0x000000c008087890 */ /* 0x000fe2000fffe0ff */
[----:B------:R-:W-:Y:S01]  /*2660*/  SHF.L.U32 R5, R10, 0x1f, RZ ;  /* 0x0000001f0a057819 */ /* 0x000fe200000006ff */
[----:B------:R1:W-:Y:S01]  /*2670*/  @!P2 SYNCS.ARRIVE.TRANS64.RED RZ, [R3+URZ], R4 ;  /* 0x0000000403ffa9a7 */ /* 0x0003e200080004ff */
[----:B------:R-:W-:Y:S01]  /*2680*/  UIADD3 UR4, UPT, UPT, UR5, 0x1, URZ ;  /* 0x0000000105047890 */ /* 0x000fe2000fffe0ff */
[----:B------:R-:W-:-:S03]  /*2690*/  VIADD R8, R8, 0x1 ;  /* 0x0000000108087836 */ /* 0x000fc60000000000 */
[----:B------:R-:W-:Y:S02]  /*26a0*/  UISETP.NE.AND UP0, UPT, UR4, 0x2, UPT ;  /* 0x000000020400788c */ /* 0x000fe4000bf05270 */
[----:B------:R-:W-:Y:S06]  /*26b0*/  UGETNEXTWORKID.BROADCAST [UR8], [UR9] ;  /* 0x00000000080073ca */ /* 0x000fec0008000100 */
[----:B------:R-:W-:Y:S01]  /*26c0*/  USEL UR7, URZ, 0x1, UP0 ;  /* 0x00000001ff077887 */ /* 0x000fe20008000000 */
[----:B------:R-:W-:Y:S01]  /*26d0*/  ISETP.NE.AND P0, PT, R8, 0x2, PT ;  /* 0x000000020800780c */ /* 0x000fe20003f05270 */
[----:B------:R-:W-:Y:S01]  /*26e0*/  USEL UR5, UR4, URZ, UP0 ;  /* 0x000000ff04057287 */ /* 0x000fe20008000000 */
[----:B------:R-:W2:Y:S03]  /*26f0*/  SYNCS.PHASECHK.TRANS64.TRYWAIT P1, [R0+URZ+0x60], R5 ;  /* 0x00006005000075a7 */ /* 0x000ea600080211ff */
[----:B------:R-:W-:Y:S01]  /*2700*/  LOP3.LUT R12, R12, UR7, RZ, 0x3c, !PT ;  /* 0x000000070c0c7c12 */ /* 0x000fe2000f8e3cff */
[----:B-12---:R-:W-:Y:S07]  /*2710*/  @!P1 BRA `(.L_x_38) ;  /* 0x000000c800d89947 */ /* 0x006fee0003800000 */
.L_x_182:
[C---:B------:R-:W-:Y:S01]  /*2720*/  LEA R4, R11.reuse, UR6, 0x4 ;  /* 0x000000060b047c11 */ /* 0x040fe2000f8e20ff */
[----:B-1----:R-:W-:Y:S01]  /*2730*/  VIADD R0, R0, 0x70 ;  /* 0x0000007000007836 */ /* 0x002fe20000000000 */
[----:B------:R-:W-:Y:S01]  /*2740*/  SEL R8, R8, RZ, P0 ;  /* 0x000000ff08087207 */ /* 0x000fe20000000000 */
[----:B------:R-:W-:-:S03]  /*2750*/  VIADD R11, R11, 0x1 ;  /* 0x000000010b0b7836 */ /* 0x000fc60000000000 */
[----:B------:R-:W1:Y:S01]  /*2760*/  LDS.128 R4, [R4+0xc0] ;  /* 0x0000c00004047984 */ /* 0x000e620000000c00 */
[----:B------:R-:W-:Y:S02]  /*2770*/  PRMT R0, RZ, 0x654, R0 ;  /* 0x00000654ff007816 */ /* 0x000fe40000000000 */
[C---:B------:R-:W-:Y:S01]  /*2780*/  ISETP.NE.AND P1, PT, R11.reuse, 0x2, PT ;  /* 0x000000020b00780c */ /* 0x040fe20003f25270 */
[----:B------:R-:W-:Y:S01]  /*2790*/  @!PT LDS RZ, [RZ] ;  /* 0x00000000fffff984 */ /* 0x000fe20000000800 */
[----:B------:R-:W-:Y:S01]  /*27a0*/  @!PT LDS RZ, [RZ] ;  /* 0x00000000fffff984 */ /* 0x000fe20000000800 */
[----:B------:R-:W-:Y:S01]  /*27b0*/  @!PT LDS RZ, [RZ] ;  /* 0x00000000fffff984 */ /* 0x000fe20000000800 */
[----:B------:R-:W-:Y:S01]  /*27c0*/  @!PT LDS RZ, [RZ] ;  /* 0x00000000fffff984 */ /* 0x000fe20000000800 */
[----:B------:R2:W-:Y:S06]  /*27d0*/  MEMBAR.ALL.CTA ;  /* 0x0000000000007992 */ /* 0x0005ec0000008000 */
[----:B--2---:R-:W2:Y:S01]  /*27e0*/  FENCE.VIEW.ASYNC.S ;  /* 0x00000000000073c6 */ /* 0x004ea20000000000 */
[----:B------:R-:W-:Y:S01]  /*27f0*/  SEL R11, R11, RZ, P1 ;  /* 0x000000ff0b0b7207 */ /* 0x000fe20000800000 */
[----:B--2---:R2:W-:Y:S01]  /*2800*/  SYNCS.ARRIVE.TRANS64.RED.A1T0 RZ, [R0+URZ], RZ ;  /* 0x000000ff00ff79a7 */ /* 0x0045e200081004ff */
[----:B-1----:R-:W-:-:S02]  /*2810*/  LOP3.LUT P3, RZ, R6, 0x1, RZ, 0xc0, !PT ;  /* 0x0000000106ff7812 */ /* 0x002fc4000786c0ff */
[----:B------:R-:W-:-:S04]  /*2820*/  SEL R5, RZ, 0x1, P1 ;  /* 0x00000001ff057807 */ /* 0x000fc80000800000 */
[----:B------:R-:W-:Y:S02]  /*2830*/  LOP3.LUT R10, R10, R5, RZ, 0x3c, !PT ;  /* 0x000000050a0a7212 */ /* 0x000fe400078e3cff */
[----:B--2---:R-:W-:-:S04]  /*2840*/  SEL R0, RZ, 0x1, P0 ;  /* 0x00000001ff007807 */ /* 0x004fc80000000000 */
[----:B------:R-:W-:Y:S01]  /*2850*/  LOP3.LUT R9, R9, R0, RZ, 0x3c, !PT ;  /* 0x0000000009097212 */ /* 0x000fe200078e3cff */
[----:B------:R-:W-:Y:S06]  /*2860*/  @P3 BRA `(.L_x_39) ;  /* 0xfffffffc002c3947 */ /* 0x000fec000383ffff */
[----:B------:R-:W-:Y:S01]  /*2870*/  ULEA UR4, UR5, UR6, 0x3 ;  /* 0x0000000605047291 */ /* 0x000fe2000f8e18ff */
[----:B------:R-:W-:-:S08]  /*2880*/  SHF.L.U32 R3, R12, 0x1f, RZ ;  /* 0x0000001f0c037819 */ /* 0x000fd000000006ff */
[----:B------:R-:W1:Y:S02]  /*2890*/  SYNCS.PHASECHK.TRANS64 P0, [UR4+0x70], R3 ;  /* 0x00007003ff0075a7 */ /* 0x000e640008001004 */
[----:B-1----:R-:W-:Y:S05]  /*28a0*/  @P0 BRA `(.L_x_40) ;  /* 0x0000000000080947 */ /* 0x002fea0003800000 */
[----:B------:R-:W1:Y:S02]  /*28b0*/  SYNCS.PHASECHK.TRANS64.TRYWAIT P0, [UR4+0x70], R3 ;  /* 0x00007003ff0075a7 */ /* 0x000e640008001104 */
[----:B-1----:R-:W-:Y:S05]  /*28c0*/  @!P0 BRA `(.L_x_41) ;  /* 0x000000c800808947 */ /* 0x002fea0003800000 */
.L_x_40:
[----:B------:R-:W-:-:S04]  /*28d0*/  UIADD3 UR7, UPT, UPT, UR5, 0x1, URZ ;  /* 0x0000000105077890 */ /* 0x000fc8000fffe0ff */
[----:B------:R-:W-:-:S04]  /*28e0*/  UISETP.NE.AND UP0, UPT, UR7, 0x2, UPT ;  /* 0x000000020700788c */ /* 0x000fc8000bf05270 */
[----:B------:R-:W-:Y:S02]  /*28f0*/  USEL UR8, URZ, 0x1, UP0 ;  /* 0x00000001ff087887 */ /* 0x000fe40008000000 */
[----:B------:R-:W-:-:S04]  /*2900*/  USEL UR7, UR7, URZ, UP0 ;  /* 0x000000ff07077287 */ /* 0x000fc80008000000 */
[----:B------:R-:W-:Y:S01]  /*2910*/  ULEA UR7, UR7, UR6, 0x3 ;  /* 0x0000000607077291 */ /* 0x000fe2000f8e18ff */
[----:B-1----:R-:W-:-:S04]  /*2920*/  LOP3.LUT R3, R12, UR8, RZ, 0x3c, !PT ;  /* 0x000000080c037c12 */ /* 0x002fc8000f8e3cff */
[----:B------:R-:W-:-:S04]  /*2930*/  SHF.L.U32 R0, R3, 0x1f, RZ ;  /* 0x0000001f03007819 */ /* 0x000fc800000006ff */
[----:B------:R-:W1:Y:S02]  /*2940*/  SYNCS.PHASECHK.TRANS64 P0, [UR7+0x70], R0 ;  /* 0x00007000ff0075a7 */ /* 0x000e640008001007 */
[----:B-1----:R-:W-:Y:S05]  /*2950*/  @P0 EXIT ;  /* 0x000000000000094d */ /* 0x002fea0003800000 */
[----:B------:R-:W-:Y:S02]  /*2960*/  SHF.L.U32 R3, R3, 0x1f, RZ ;  /* 0x0000001f03037819 */ /* 0x000fe400000006ff */
[----:B------:R-:W-:-:S07]  /*2970*/  MOV R0, UR7 ;  /* 0x0000000700007c02 */ /* 0x000fce0008000f00 */
.L_x_42:
[----:B-1----:R1:W2:Y:S02]  /*2980*/  SYNCS.PHASECHK.TRANS64.TRYWAIT P0, [R0+URZ+0x70], R3 ;  /* 0x00007003000075a7 */ /* 0x0022a400080011ff */
[----:B--2---:R-:W-:Y:S05]  /*2990*/  @!P0 NANOSLEEP.SYNCS 0x989680 ;  /* 0x009896800000895d */ /* 0x004fea0003900000 */
[----:B------:R-:W2:Y:S02]  /*29a0*/  @!P0 SYNCS.PHASECHK.TRANS64 P0, [R0+URZ+0x70], R3 ;  /* 0x00007003000085a7 */ /* 0x000ea400080010ff */
[----:B--2---:R-:W-:Y:S05]  /*29b0*/  @P0 EXIT ;  /* 0x000000000000094d */ /* 0x004fea0003800000 */
[----:B------:R-:W-:Y:S05]  /*29c0*/  BRA `(.L_x_42) ;  /* 0xfffffffc00ec7947 */ /* 0x000fea000383ffff */
.L_x_35:
[----:B------:R-:W-:Y:S05]  /*29d0*/  BRA.U UP5, `(.L_x_43) ;  /* 0x0000000d05847547 */ /* 0x000fea000b800000 */
[----:B------:R-:W-:Y:S01]  /*29e0*/  UMOV UR4, 0x40 ;  /* 0x0000004000047882 */ /* 0x000fe20000000000 */
[----:B------:R-:W-:Y:S01]  /*29f0*/  NOP ;  /* 0x0000000000007918 */ /* 0x000fe20000000000 */
[----:B------:R-:W-:Y:S01]  /*2a00*/  ULEA UR5, UR46, UR4, 0x18 ;  /* 0x000000042e057291 */ /* 0x000fe2000f8ec0ff */
[----:B------:R-:W-:Y:S02]  /*2a10*/  UMOV UR6, 0x400 ;  /* 0x0000040000067882 */ /* 0x000fe40000000000 */
[----:B------:R-:W-:-:S06]  /*2a20*/  ULEA UR6, UR46, UR6, 0x18 ;  /* 0x000000062e067291 */ /* 0x000fcc000f8ec0ff */
[----:B------:R-:W1:Y:S02]  /*2a30*/  LDS.U8 R0, [UR5+0x1c] ;  /* 0x00001c05ff007984 */ /* 0x000e640008000000 */
[----:B-1----:R-:W-:-:S13]  /*2a40*/  ISETP.NE.AND P0, PT, R0, RZ, PT ;  /* 0x000000ff0000720c */ /* 0x002fda0003f05270 */
[----:B------:R-:W-:Y:S05]  /*2a50*/  @P0 BRA `(.L_x_44) ;  /* 0x0000000000580947 */ /* 0x000fea0003800000 */
[----:B------:R-:W-:-:S13]  /*2a60*/  ELECT P0, URZ, PT ;  /* 0x0000000000ff782f */ /* 0x000fda0003800000 */
[----:B------:R-:W-:Y:S05]  /*2a70*/  @!P0 BRA `(.L_x_45) ;  /* 0x0000000000608947 */ /* 0x000fea0003800000 */
[----:B------:R-:W-:Y:S01]  /*2a80*/  UMOV UR4, 0x10 ;  /* 0x0000001000047882 */ /* 0x000fe20000000000 */
[----:B------:R-:W-:Y:S01]  /*2a90*/  HFMA2 R0, -RZ, RZ, 0, 5.9604644775390625e-08 ;  /* 0x00000001ff007431 */ /* 0x000fe200000001ff */
[----:B------:R-:W-:-:S03]  /*2aa0*/  MOV R2, 0xffff ;  /* 0x0000ffff00027802 */ /* 0x000fc60000000f00 */
[----:B------:R-:W-:Y:S04]  /*2ab0*/  DEPBAR.LE SB1, 0x36 ;  /* 0x00009d800000791a */ /* 0x000fe80000000000 */
[----:B------:R-:W1:Y:S02]  /*2ac0*/  UTCATOMSWS.FIND_AND_SET.ALIGN UP0, UR4, UR4 ;  /* 0x00000004000475e3 */ /* 0x000e640008000800 */
[----:B-1----:R-:W-:Y:S01]  /*2ad0*/  MOV R5, UR4 ;  /* 0x0000000400057c02 */ /* 0x002fe20008000f00 */
[----:B------:R-:W-:Y:S06]  /*2ae0*/  BRA.U UP0, `(.L_x_46) ;  /* 0x0000000100187547 */ /* 0x000fec000b800000 */
.L_x_47:
[----:B------:R-:W-:Y:S05]  /*2af0*/  NANOSLEEP 0x64 ;  /* 0x000000640000795d */ /* 0x000fea0003800000 */
[----:B------:R-:W-:-:S05]  /*2b00*/  UMOV UR4, 0x10 ;  /* 0x0000001000047882 */ /* 0x000fca0000000000 */
[----:B------:R-:W-:Y:S04]  /*2b10*/  DEPBAR.LE SB1, 0x36 ;  /* 0x00009d800000791a */ /* 0x000fe80000000000 */
[----:B------:R-:W1:Y:S02]  /*2b20*/  UTCATOMSWS.FIND_AND_SET.ALIGN UP0, UR4, UR4 ;  /* 0x00000004000475e3 */ /* 0x000e640008000800 */
[----:B-1----:R-:W-:Y:S01]  /*2b30*/  MOV R5, UR4 ;  /* 0x0000000400057c02 */ /* 0x002fe20008000f00 */
[----:B------:R-:W-:Y:S05]  /*2b40*/  BRA.U !UP0, `(.L_x_47) ;  /* 0xfffffffd08e87547 */ /* 0x000fea000b83ffff */
.L_x_46:
[-C--:B------:R-:W-:Y:S02]  /*2b50*/  SHF.L.U32 R2, R2, R5.reuse, RZ ;  /* 0x0000000502027219 */ /* 0x080fe400000006ff */
[----:B------:R-:W-:Y:S01]  /*2b60*/  SHF.L.U32 R0, R0, R5, RZ ;  /* 0x0000000500007219 */ /* 0x000fe200000006ff */
[----:B------:R-:W-:Y:S02]  /*2b70*/  IMAD.SHL.U32 R5, R5, 0x20, RZ ;  /* 0x0000002005057824 */ /* 0x000fe400078e00ff */
[----:B------:R1:W-:Y:S04]  /*2b80*/  ATOMS.OR RZ, [UR5+0x14], R2 ;  /* 0x00001402ffff798c */ /* 0x0003e8000b000005 */
[----:B------:R1:W-:Y:S04]  /*2b90*/  ATOMS.OR RZ, [UR5+0x18], R0 ;  /* 0x00001800ffff798c */ /* 0x0003e8000b000005 */
[----:B------:R1:W-:Y:S01]  /*2ba0*/  STS [UR6+0xe0], R5 ;  /* 0x0000e005ff007988 */ /* 0x0003e20008000806 */
[----:B------:R-:W-:Y:S05]  /*2bb0*/  BRA `(.L_x_45) ;  /* 0x0000000000107947 */ /* 0x000fea0003800000 */
.L_x_44:
[----:B------:R-:W-:Y:S02]  /*2bc0*/  MOV R0, 0xffffffff ;  /* 0xffffffff00007802 */ /* 0x000fe40000000f00 */
[----:B------:R-:W-:-:S03]  /*2bd0*/  MOV R4, 0x2c00 ;  /* 0x00002c0000047802 */ /* 0x000fc60000000f00 */
[----:B------:R1:W-:Y:S04]  /*2be0*/  STS [UR6+0xe0], R0 ;  /* 0x0000e000ff007988 */ /* 0x0003e80008000806 */
[----:B-1---5:R-:W-:Y:S05]  /*2bf0*/  CALL.REL.NOINC `($__internal_1_$__cuda_sm10x_tcgen05_guardrail_trap_phase_invalid_during_alloc) ;  /* 0x000000d0001c7944 */ /* 0x022fea0003c00000 */
.L_x_45:
[----:B------:R-:W-:Y:S05]  /*2c00*/  WARPSYNC.ALL ;  /* 0x0000000000007948 */ /* 0x000fea0003800000 */
[----:B------:R-:W2:Y:S01]  /*2c10*/  S2UR UR13, SR_CgaCtaId ;  /* 0x00000000000d79c3 */ /* 0x000ea20000008800 */
[----:B------:R-:W-:Y:S01]  /*2c20*/  UMOV UR4, 0x400 ;  /* 0x0000040000047882 */ /* 0x000fe20000000000 */
[----:B------:R-:W-:-:S06]  /*2c30*/  NOP ;  /* 0x0000000000007918 */ /* 0x000fcc0000000000 */
[----:B------:R-:W-:Y:S06]  /*2c40*/  BAR.ARV 0x6, 0xa0 ;  /* 0x0182800000007b1d */ /* 0x000fec0000002000 */
[----:B------:R-:W-:Y:S01]  /*2c50*/  UISETP.LT.AND UP0, UPT, UR45, 0x1, UPT ;  /* 0x000000012d00788c */ /* 0x000fe2000bf01270 */
[----:B------:R-:W-:Y:S01]  /*2c60*/  LOP3.LUT R3, R3, 0xffff, RZ, 0xc0, !PT ;  /* 0x0000ffff03037812 */ /* 0x000fe200078ec0ff */
[----:B------:R-:W3:Y:S01]  /*2c70*/  LDCU UR10, c[0x0][0x38c] ;  /* 0x00007180ff0a77ac */ /* 0x000ee20008000800 */
[----:B------:R-:W-:Y:S02]  /*2c80*/  IMAD.MOV.U32 R9, RZ, RZ, RZ ;  /* 0x000000ffff097224 */ /* 0x000fe400078e00ff */
[----:B------:R-:W-:Y:S01]  /*2c90*/  R2UR UR38, R3 ;  /* 0x00000000032672ca */ /* 0x000fe200000e0000 */
[----:B------:R-:W-:Y:S01]  /*2ca0*/  IMAD.MOV.U32 R8, RZ, RZ, 0x1 ;  /* 0x00000001ff087424 */ /* 0x000fe200078e00ff */
[----:B-1----:R-:W-:Y:S01]  /*2cb0*/  CS2R R2, SRZ ;  /* 0x0000000000027805 */ /* 0x002fe2000001ff00 */
[----:B------:R-:W-:Y:S01]  /*2cc0*/  UMOV UR26, URZ ;  /* 0x000000ff001a7c82 */ /* 0x000fe20008000000 */
[----:B--2---:R-:W-:-:S02]  /*2cd0*/  ULEA UR13, UR13, UR4, 0x18 ;  /* 0x000000040d0d7291 */ /* 0x004fc4000f8ec0ff */
[----:B------:R-:W-:Y:S02]  /*2ce0*/  USEL UR4, UR45, 0x1, !UP0 ;  /* 0x000000012d047887 */ /* 0x000fe4000c000000 */
[----:B------:R-:W-:Y:S02]  /*2cf0*/  UIADD3 UR6, UPT, UPT, UR13, 0xc400, URZ ;  /* 0x0000c4000d067890 */ /* 0x000fe4000fffe0ff */
[----:B------:R-:W-:Y:S02]  /*2d00*/  UIADD3 UR7, UPT, UPT, UR13, 0x34400, URZ ;  /* 0x000344000d077890 */ /* 0x000fe4000fffe0ff */
[----:B------:R-:W-:Y:S01]  /*2d10*/  USHF.R.U32.HI UR6, URZ, 0x4, UR6 ;  /* 0x00000004ff067899 */ /* 0x000fe20008011606 */
[----:B------:R-:W1:Y:S01]  /*2d20*/  LDS R0, [UR13+0xe0] ;  /* 0x0000e00dff007984 */ /* 0x000e620008000800 */
[----:B------:R-:W-:Y:S02]  /*2d30*/  UIADD3 UR42, UPT, UPT, -UR4, URZ, URZ ;  /* 0x000000ff042a7290 */ /* 0x000fe4000fffe1ff */
[----:B------:R-:W-:-:S02]  /*2d40*/  UIADD3 UR5, UPT, UPT, UR13, 0x14400, URZ ;  /* 0x000144000d057890 */ /* 0x000fc4000fffe0ff */
[----:B------:R-:W-:Y:S02]  /*2d50*/  USHF.R.U32.HI UR4, URZ, 0x4, UR7 ;  /* 0x00000004ff047899 */ /* 0x000fe40008011607 */
[----:B------:R-:W-:Y:S02]  /*2d60*/  ULOP3.LUT UR6, UR6, 0x3fff, URZ, 0xc0, !UPT ;  /* 0x00003fff06067892 */ /* 0x000fe4000f8ec0ff */
[----:B------:R-:W-:Y:S02]  /*2d70*/  USHF.R.U32.HI UR5, URZ, 0x4, UR5 ;  /* 0x00000004ff057899 */ /* 0x000fe40008011605 */
[----:B------:R-:W-:Y:S02]  /*2d80*/  ULOP3.LUT UR39, UR6, 0x10000, URZ, 0xfc, !UPT ;  /* 0x0001000006277892 */ /* 0x000fe4000f8efcff */
[----:B------:R-:W-:Y:S02]  /*2d90*/  ULOP3.LUT UR5, UR5, 0x3fff, URZ, 0xc0, !UPT ;  /* 0x00003fff05057892 */ /* 0x000fe4000f8ec0ff */
[----:B------:R-:W-:-:S02]  /*2da0*/  ULOP3.LUT UR4, UR4, 0x3fff, URZ, 0xc0, !UPT ;  /* 0x00003fff04047892 */ /* 0x000fc4000f8ec0ff */
[----:B------:R-:W-:Y:S02]  /*2db0*/  ULOP3.LUT UR40, UR5, 0x10000, URZ, 0xfc, !UPT ;  /* 0x0001000005287892 */ /* 0x000fe4000f8efcff */
[----:B------:R-:W-:Y:S02]  /*2dc0*/  ULOP3.LUT UR41, UR4, 0x10000, URZ, 0xfc, !UPT ;  /* 0x0001000004297892 */ /* 0x000fe4000f8efcff */
[----:B------:R-:W-:Y:S02]  /*2dd0*/  UIADD3 UR43, UPT, UPT, UR13, 0x80, URZ ;  /* 0x000000800d2b7890 */ /* 0x000fe4000fffe0ff */
[----:B---3--:R-:W-:Y:S01]  /*2de0*/  UISETP.GE.AND UP3, UPT, UR10, 0x1, UPT ;  /* 0x000000010a00788c */ /* 0x008fe2000bf66270 */
[----:B-1----:R-:W-:Y:S01]  /*2df0*/  R2UR UR29, R0 ;  /* 0x00000000001d72ca */ /* 0x002fe200000e0000 */
[----:B------:R-:W-:-:S05]  /*2e00*/  IMAD.MOV.U32 R0, RZ, RZ, 0x840 ;  /* 0x00000840ff007424 */ /* 0x000fca00078e00ff */
[C---:B------:R-:W-:Y:S02]  /*2e10*/  R2UR UR8, R0.reuse ;  /* 0x00000000000872ca */ /* 0x040fe400000e0000 */
[----:B------:R-:W-:-:S05]  /*2e20*/  R2UR UR6, R0 ;  /* 0x00000000000672ca */ /* 0x000fca00000e0000 */
[----:B------:R-:W-:Y:S02]  /*2e30*/  ULOP3.LUT UR7, UR29, 0x1, URZ, 0xc0, !UPT ;  /* 0x000000011d077892 */ /* 0x000fe4000f8ec0ff */
[----:B------:R-:W-:Y:S02]  /*2e40*/  UIADD3 UR36, UPT, UPT, UR29, 0x1e1, URZ ;  /* 0x000001e11d247890 */ /* 0x000fe4000fffe0ff */
[----:B------:R-:W-:Y:S02]  /*2e50*/  ULOP3.LUT UR9, UR7, 0x494, URZ, 0xfc, !UPT ;  /* 0x0000049407097892 */ /* 0x000fe4000f8efcff */
[----:B------:R-:W-:Y:S01]  /*2e60*/  UIADD3 UR34, UPT, UPT, UR29, 0x1e3, URZ ;  /* 0x000001e31d227890 */ /* 0x000fe2000fffe0ff */
[----:B------:R-:W-:Y:S01]  /*2e70*/  R2UR UR7, R0 ;  /* 0x00000000000772ca */ /* 0x000fe200000e0000 */
[----:B------:R-:W-:Y:S02]  /*2e80*/  ULOP3.LUT UR5, UR36, 0x1, URZ, 0xc0, !UPT ;  /* 0x0000000124057892 */ /* 0x000fe4000f8ec0ff */
[----:B------:R-:W-:-:S02]  /*2e90*/  ULOP3.LUT UR4, UR34, 0x1, URZ, 0xc0, !UPT ;  /* 0x0000000122047892 */ /* 0x000fc4000f8ec0ff */
[----:B------:R-:W-:Y:S02]  /*2ea0*/  UPRMT UR33, UR9, 0x5410, UR8 ;  /* 0x0000541009217896 */ /* 0x000fe40008000008 */
[----:B------:R-:W-:Y:S02]  /*2eb0*/  UIADD3 UR32, UPT, UPT, UR29, 0x1e0, URZ ;  /* 0x000001e01d207890 */ /* 0x000fe4000fffe0ff */
[----:B------:R-:W-:Y:S02]  /*2ec0*/  ULOP3.LUT UR30, UR29, 0xfffffffe, URZ, 0xc0, !UPT ;  /* 0xfffffffe1d1e7892 */ /* 0x000fe4000f8ec0ff */
[----:B------:R-:W-:Y:S02]  /*2ed0*/  ULOP3.LUT UR5, UR5, 0x494, URZ, 0xfc, !UPT ;  /* 0x0000049405057892 */ /* 0x000fe4000f8efcff */
[----:B------:R-:W-:Y:S02]  /*2ee0*/  ULOP3.LUT UR4, UR4, 0x494, URZ, 0xfc, !UPT ;  /* 0x0000049404047892 */ /* 0x000fe4000f8efcff */
[----:B------:R-:W-:-:S02]  /*2ef0*/  ULOP3.LUT UR32, UR32, 0xfffffffe, URZ, 0xc0, !UPT ;  /* 0xfffffffe20207892 */ /* 0x000fc4000f8ec0ff */
[----:B------:R-:W-:Y:S02]  /*2f00*/  ULOP3.LUT UR36, UR36, 0xfffffffe, URZ, 0xc0, !UPT ;  /* 0xfffffffe24247892 */ /* 0x000fe4000f8ec0ff */
[----:B------:R-:W-:Y:S02]  /*2f10*/  UIADD3 UR30, UPT, UPT, UR30, 0x1e2, URZ ;  /* 0x000001e21e1e7890 */ /* 0x000fe4000fffe0ff */
[----:B------:R-:W-:Y:S02]  /*2f20*/  ULOP3.LUT UR34, UR34, 0xfffffffe, URZ, 0xc0, !UPT ;  /* 0xfffffffe22227892 */ /* 0x000fe4000f8ec0ff */
[----:B------:R-:W-:Y:S02]  /*2f30*/  UPRMT UR37, UR5, 0x5410, UR7 ;  /* 0x0000541005257896 */ /* 0x000fe40008000007 */
[----:B------:R-:W-:Y:S01]  /*2f40*/  UPRMT UR35, UR4, 0x5410, UR6 ;  /* 0x0000541004237896 */ /* 0x000fe20008000006 */
[----:B------:R-:W-:-:S11]  /*2f50*/  UMOV UR31, UR33 ;  /* 0x00000021001f7c82 */ /* 0x000fd60008000000 */
.L_x_55:
[----:B------:R-:W-:Y:S02]  /*2f60*/  LEA R0, R9, UR13, 0x3 ;  /* 0x0000000d09007c11 */ /* 0x000fe4000f8e18ff */
[----:B------:R-:W-:Y:S02]  /*2f70*/  SHF.L.U32 R5, R3, 0x1f, RZ ;  /* 0x0000001f03057819 */ /* 0x000fe400000006ff */
[----:B------:R-:W-:Y:S02]  /*2f80*/  LEA R6, R9, UR13, 0x4 ;  /* 0x0000000d09067c11 */ /* 0x000fe4000f8e20ff */
[----:B-1----:R-:W1:Y:S02]  /*2f90*/  SYNCS.PHASECHK.TRANS64.TRYWAIT P0, [R0+URZ+0x60], R5 ;  /* 0x00006005000075a7 */ /* 0x002e6400080011ff */
[----:B-123--:R-:W-:Y:S05]  /*2fa0*/  @!P0 BRA `(.L_x_48) ;  /* 0x000000c000e08947 */ /* 0x00efea0003800000 */
.L_x_184:
[----:B-1----:R-:W1:Y:S01]  /*2fb0*/  LDS.128 R4, [R6+0xc0] ;  /* 0x0000c00006047984 */ /* 0x002e620000000c00 */
[----:B------:R-:W-:Y:S02]  /*2fc0*/  VIADD R0, R0, 0x70 ;  /* 0x0000007000007836 */ /* 0x000fe40000000000 */
[----:B------:R-:W-:Y:S01]  /*2fd0*/  VIADD R9, R9, 0x1 ;  /* 0x0000000109097836 */ /* 0x000fe20000000000 */
[----:B------:R-:W-:Y:S01]  /*2fe0*/  @!PT LDS RZ, [RZ] ;  /* 0x00000000fffff984 */ /* 0x000fe20000000800 */
[----:B------:R-:W-:Y:S01]  /*2ff0*/  @!PT LDS RZ, [RZ] ;  /* 0x00000000fffff984 */ /* 0x000fe20000000800 */
[----:B------:R-:W-:Y:S01]  /*3000*/  @!PT LDS RZ, [RZ] ;  /* 0x00000000fffff984 */ /* 0x000fe20000000800 */
[----:B------:R-:W-:Y:S01]  /*3010*/  @!PT LDS RZ, [RZ] ;  /* 0x00000000fffff984 */ /* 0x000fe20000000800 */
[----:B------:R2:W-:Y:S06]  /*3020*/  MEMBAR.ALL.CTA ;  /* 0x0000000000007992 */ /* 0x0005ec0000008000 */
[----:B--2---:R-:W2:Y:S01]  /*3030*/  FENCE.VIEW.ASYNC.S ;  /* 0x00000000000073c6 */ /* 0x004ea20000000000 */
[----:B------:R-:W-:-:S04]  /*3040*/  PRMT R0, RZ, 0x654, R0 ;  /* 0x00000654ff007816 */ /* 0x000fc80000000000 */
[----:B--2---:R2:W-:Y:S01]  /*3050*/  SYNCS.ARRIVE.TRANS64.RED.A1T0 RZ, [R0+URZ], RZ ;  /* 0x000000ff00ff79a7 */ /* 0x0045e200081004ff */
[----:B-1----:R-:W-:Y:S02]  /*3060*/  LOP3.LUT P1, RZ, R6, 0x1, RZ, 0xc0, !PT ;  /* 0x0000000106ff7812 */ /* 0x002fe4000782c0ff */
[----:B------:R-:W-:Y:S01]  /*3070*/  LOP3.LUT R4, R8, 0x1, RZ, 0x3c, !PT ;  /* 0x0000000108047812 */ /* 0x000fe200078e3cff */
[----:B--2---:R-:W-:Y:S10]  /*3080*/  BRA.U !UP3, `(.L_x_49) ;  /* 0x000000050b007547 */ /* 0x004ff4000b800000 */
[----:B------:R-:W-:Y:S01]  /*3090*/  ULEA UR4, UR26, UR13, 0x3 ;  /* 0x0000000d1a047291 */ /* 0x000fe2000f8e18ff */
[----:B------:R-:W-:Y:S01]  /*30a0*/  SHF.L.U32 R0, R2, 0x1f, RZ ;  /* 0x0000001f02007819 */ /* 0x000fe200000006ff */
[----:B------:R-:W-:Y:S01]  /*30b0*/  UMOV UR23, URZ ;  /* 0x000000ff00177c82 */ /* 0x000fe20008000000 */
[----:B------:R-:W-:Y:S01]  /*30c0*/  R2UR UR22, R4 ;  /* 0x00000000041672ca */ /* 0x000fe200000e0000 */
[----:B------:R-:W-:Y:S01]  /*30d0*/  UMOV UR25, 0x1 ;  /* 0x0000000100197882 */ /* 0x000fe20000000000 */
[----:B------:R-:W-:Y:S01]  /*30e0*/  UMOV UR27, UR42 ;  /* 0x0000002a001b7c82 */ /* 0x000fe20008000000 */
[----:B------:R-:W-:Y:S01]  /*30f0*/  UMOV UR24, UR45 ;  /* 0x0000002d00187c82 */ /* 0x000fe20008000000 */
[----:B------:R-:W-:Y:S02]  /*3100*/  UMOV UR12, UR26 ;  /* 0x0000001a000c7c82 */ /* 0x000fe40008000000 */
[----:B------:R1:W2:Y:S07]  /*3110*/  SYNCS.PHASECHK.TRANS64.TRYWAIT P2, [UR4], R0 ;  /* 0x00000000ff0075a7 */ /* 0x0002ae0008041104 */
[----:B------:R-:W-:-:S12]  /*3120*/  UIMAD UR22, UR22, 0xe0, UR29 ;  /* 0x000000e0161678a4 */ /* 0x000fd8000f8e021d */
.L_x_54:
[----:B------:R-:W-:Y:S02]  /*3130*/  UIADD3 UR27, UPT, UPT, UR27, 0x1, URZ ;  /* 0x000000011b1b7890 */ /* 0x000fe4000fffe0ff */
[----:B---3--:R-:W-:Y:S02]  /*3140*/  ULEA UR8, UR12, UR13, 0x3 ;  /* 0x0000000d0c087291 */ /* 0x008fe4000f8e18ff */
[----:B------:R-:W-:Y:S01]  /*3150*/  UISETP.NE.AND UP2, UPT, UR27, URZ, UPT ;  /* 0x000000ff1b00728c */ /* 0x000fe2000bf45270 */
[----:B--2---:R-:W-:Y:S10]  /*3160*/  @P2 BRA `(.L_x_50) ;  /* 0x00000000000c2947 */ /* 0x004ff40003800000 */
[----:B------:R-:W-:Y:S04]  /*3170*/  SHF.L.U32 R5, R2, 0x1f, RZ ;  /* 0x0000001f02057819 */ /* 0x000fe800000006ff */
[----:B------:R-:W2:Y:S02]  /*3180*/  SYNCS.PHASECHK.TRANS64.TRYWAIT P0, [UR8], R5 ;  /* 0x00000005ff0075a7 */ /* 0x000ea40008001108 */
[----:B--2---:R-:W-:Y:S05]  /*3190*/  @!P0 BRA `(.L_x_51) ;  /* 0x000000c000788947 */ /* 0x004fea0003800000 */
.L_x_50:
[----:B------:R-:W-:Y:S01]  /*31a0*/  UISETP.NE.AND UP0, UPT, UR24, 0x1, UPT ;  /* 0x000000011800788c */ /* 0x000fe2000bf05270 */
[----:B------:R-:W-:Y:S01]  /*31b0*/  PLOP3.LUT P2, PT, PT, PT, PT, 0x80, 0x8 ;  /* 0x000000000008781c */ /* 0x000fe20003f4f070 */
[----:B------:R-:W-:Y:S02]  /*31c0*/  UIADD3 UR4, UPT, UPT, UR12, 0x1, URZ ;  /* 0x000000010c047890 */ /* 0x000fe4000fffe0ff */
[----:B------:R-:W-:Y:S02]  /*31d0*/  ULEA UR6, UR12, UR41, 0x7 ;  /* 0x000000290c067291 */ /* 0x000fe4000f8e38ff */
[----:B------:R-:W-:Y:S01]  /*31e0*/  UISETP.NE.AND UP1, UPT, UR4, 0x2, UPT ;  /* 0x000000020400788c */ /* 0x000fe2000bf25270 */
[----:B------:R-:W-:Y:S01]  /*31f0*/  PLOP3.LUT P0, PT, PT, PT, UP0, 0x80, 0x8 ;  /* 0x000000000008781c */ /* 0x000fe20003f0f008 */
[----:B------:R-:W-:Y:S02]  /*3200*/  UMOV UR7, 0x4008 ;  /* 0x0000400800077882 */ /* 0x000fe40000000000 */
[----:B------:R-:W-:Y:S02]  /*3210*/  USEL UR5, URZ, 0x1, UP1 ;  /* 0x00000001ff057887 */ /* 0x000fe40008800000 */
[----:B------:R-:W-:Y:S04]  /*3220*/  USEL UR26, UR4, URZ, UP1 ;  /* 0x000000ff041a7287 */ /* 0x000fe80008800000 */
[----:B------:R-:W-:Y:S01]  /*3230*/  @UP0 ULEA UR4, UR26, UR13, 0x3 ;  /* 0x0000000d1a040291 */ /* 0x000fe2000f8e18ff */
[----:B------:R-:W-:Y:S01]  /*3240*/  LOP3.LUT R2, R2, UR5, RZ, 0x3c, !PT ;  /* 0x0000000502027c12 */ /* 0x000fe2000f8e3cff */
[----:B------:R-:W-:Y:S03]  /*3250*/  UISETP.NE.AND UP0, UPT, UR25, 0x1, UPT ;  /* 0x000000011900788c */ /* 0x000fe6000bf05270 */
[----:B-1----:R-:W-:Y:S04]  /*3260*/  @P0 SHF.L.U32 R0, R2, 0x1f, RZ ;  /* 0x0000001f02000819 */ /* 0x002fe800000006ff */
[----:B------:R1:W2:Y:S01]  /*3270*/  @P0 SYNCS.PHASECHK.TRANS64.TRYWAIT P2, [UR4], R0 ;  /* 0x00000000ff0005a7 */ /* 0x0002a20008041104 */
[----:B------:R1:W-:Y:S01]  /*3280*/  UTCCP.T.S.128dp128bit tmem[UR29+0x1e0], gdesc[UR6] ;  /* 0x0001e0061d0079e7 */ /* 0x0003e20008180000 */
[----:B------:R-:W-:Y:S05]  /*3290*/  BRA.U UP0, `(.L_x_52) ;  /* 0x00000001000c7547 */ /* 0x000fea000b800000 */
[----:B------:R-:W-:Y:S04]  /*32a0*/  SHF.L.U32 R5, R8, 0x1f, RZ ;  /* 0x0000001f08057819 */ /* 0x000fe800000006ff */
[----:B------:R-:W3:Y:S02]  /*32b0*/  SYNCS.PHASECHK.TRANS64.TRYWAIT P0, [UR13+0x88], R5 ;  /* 0x00008805ff0075a7 */ /* 0x000ee4000800110d */
[----:B---3--:R-:W-:Y:S05]  /*32c0*/  @!P0 BRA `(.L_x_53) ;  /* 0x000000c000448947 */ /* 0x008fea0003800000 */
.L_x_52:
[----:B-1----:R-:W-:Y:S02]  /*32d0*/  ULEA UR6, UR12, UR40, 0xc ;  /* 0x000000280c067291 */ /* 0x002fe4000f8e60ff */
[----:B------:R-:W-:Y:S02]  /*32e0*/  ULEA UR4, UR12, UR39, 0xa ;  /* 0x000000270c047291 */ /* 0x000fe4000f8e50ff */
[----:B------:R-:W-:Y:S02]  /*32f0*/  UISETP.NE.U32.AND UP0, UPT, UR23, URZ, UPT ;  /* 0x000000ff1700728c */ /* 0x000fe4000bf05070 */
[----:B------:R-:W-:Y:S02]  /*3300*/  UIADD3 UR20, UPT, UPT, UR6, 0x4, URZ ;  /* 0x0000000406147890 */ /* 0x000fe4000fffe0ff */
[----:B------:R-:W-:Y:S02]  /*3310*/  UIADD3 UR18, UPT, UPT, UR4, 0x2, URZ ;  /* 0x0000000204127890 */ /* 0x000fe4000fffe0ff */
[----:B------:R-:W-:Y:S02]  /*3320*/  UIADD3 UR28, UPT, UPT, UR8, 0x10, URZ ;  /* 0x00000010081c7890 */ /* 0x000fe4000fffe0ff */
[----:B------:R-:W-:Y:S02]  /*3330*/  UIADD3 UR16, UPT, UPT, UR6, 0x800, URZ ;  /* 0x0000080006107890 */ /* 0x000fe4000fffe0ff */
[----:B------:R-:W-:Y:S02]  /*3340*/  UIADD3 UR14, UPT, UPT, UR4, 0x4, URZ ;  /* 0x00000004040e7890 */ /* 0x000fe4000fffe0ff */
[----:B------:R-:W-:Y:S02]  /*3350*/  UIADD3 UR10, UPT, UPT, UR6, 0x804, URZ ;  /* 0x00000804060a7890 */ /* 0x000fe4000fffe0ff */
[----:B------:R-:W-:Y:S02]  /*3360*/  UIADD3 UR8, UPT, UPT, UR4, 0x6, URZ ;  /* 0x0000000604087890 */ /* 0x000fe4000fffe0ff */
[----:B------:R-:W-:Y:S02]  /*3370*/  UIADD3 UR25, UPT, UPT, UR25, 0x1, URZ ;  /* 0x0000000119197890 */ /* 0x000fe4000fffe0ff */
[----:B------:R-:W-:Y:S01]  /*3380*/  UIADD3 UR24, UPT, UPT, UR24, -0x1, URZ ;  /* 0xffffffff18187890 */ /* 0x000fe2000fffe0ff */
[----:B------:R-:W-:Y:S01]  /*3390*/  UMOV UR7, 0x40004040 ;  /* 0x4000404000077882 */ /* 0x000fe20000000000 */
[----:B------:R-:W-:Y:S01]  /*33a0*/  UMOV UR5, 0x40004040 ;  /* 0x4000404000057882 */ /* 0x000fe20000000000 */
[----:B------:R-:W-:Y:S01]  /*33b0*/  UMOV UR21, 0x40004040 ;  /* 0x4000404000157882 */ /* 0x000fe20000000000 */
[----:B------:R3:W-:Y:S01]  /*33c0*/  UTCHMMA gdesc[UR4], gdesc[UR6], tmem[UR22], tmem[UR32], idesc[UR33], UP0 ;  /* 0x00ff2006040075ea */ /* 0x0007e20008000016 */
[----:B------:R-:W-:Y:S01]  /*33d0*/  UMOV UR19, 0x40004040 ;  /* 0x4000404000137882 */ /* 0x000fe20000000000 */
[----:B------:R-:W-:Y:S01]  /*33e0*/  UMOV UR17, 0x40004040 ;  /* 0x4000404000117882 */ /* 0x000fe20000000000 */
[----:B------:R3:W-:Y:S01]  /*33f0*/  UTCHMMA gdesc[UR18], gdesc[UR20], tmem[UR22], tmem[UR36], idesc[UR37], UPT ;  /* 0x00ff2414120075ea */ /* 0x0007e2000b800016 */
[----:B------:R-:W-:Y:S01]  /*3400*/  UMOV UR15, 0x40004040 ;  /* 0x40004040000f7882 */ /* 0x000fe20000000000 */
[----:B------:R-:W-:Y:S01]  /*3410*/  UMOV UR11, 0x40004040 ;  /* 0x40004040000b7882 */ /* 0x000fe20000000000 */
[----:B------:R3:W-:Y:S01]  /*3420*/  UTCHMMA gdesc[UR14], gdesc[UR16], tmem[UR22], tmem[UR30], idesc[UR31], UPT ;  /* 0x00ff1e100e0075ea */ /* 0x0007e2000b800016 */
[----:B------:R-:W-:Y:S01]  /*3430*/  UMOV UR9, 0x40004040 ;  /* 0x4000404000097882 */ /* 0x000fe20000000000 */
[----:B------:R-:W-:Y:S01]  /*3440*/  UMOV UR23, 0x1 ;  /* 0x0000000100177882 */ /* 0x000fe20000000000 */
[----:B------:R3:W-:Y:S01]  /*3450*/  UTCHMMA gdesc[UR8], gdesc[UR10], tmem[UR22], tmem[UR34], idesc[UR35], UPT ;  /* 0x00ff220a080075ea */ /* 0x0007e2000b800016 */
[----:B------:R3:W-:Y:S01]  /*3460*/  UTCBAR.MULTICAST [UR28], URZ, UR38 ;  /* 0x000000ff1c0073e9 */ /* 0x0007e20008000826 */
[----:B------:R-:W-:Y:S01]  /*3470*/  UMOV UR12, UR26 ;  /* 0x0000001a000c7c82 */ /* 0x000fe20008000000 */
[----:B------:R-:W-:Y:S05]  /*3480*/  BRA.U UP2, `(.L_x_54) ;  /* 0xfffffffd02287547 */ /* 0x000fea000b83ffff */
.L_x_49:
[C---:B------:R-:W-:Y:S01]  /*3490*/  ISETP.NE.AND P0, PT, R9.reuse, 0x2, PT ;  /* 0x000000020900780c */ /* 0x040fe20003f05270 */
[----:B------:R1:W-:Y:S01]  /*34a0*/  UTCBAR [UR43], URZ ;  /* 0x000000ff2b0073e9 */ /* 0x0003e200080000ff */
[----:B------:R-:W-:Y:S02]  /*34b0*/  IMAD.MOV.U32 R8, RZ, RZ, R4 ;  /* 0x000000ffff087224 */ /* 0x000fe400078e0004 */
[----:B------:R-:W-:Y:S02]  /*34c0*/  SEL R0, RZ, 0x1, P0 ;  /* 0x00000001ff007807 */ /* 0x000fe40000000000 */
[----:B------:R-:W-:Y:S02]  /*34d0*/  SEL R9, R9, RZ, P0 ;  /* 0x000000ff09097207 */ /* 0x000fe40000000000 */
[----:B------:R-:W-:Y:S01]  /*34e0*/  LOP3.LUT R3, R3, R0, RZ, 0x3c, !PT ;  /* 0x0000000003037212 */ /* 0x000fe200078e3cff */
[----:B------:R-:W-:Y:S06]  /*34f0*/  @P1 BRA `(.L_x_55) ;  /* 0xfffffff800981947 */ /* 0x000fec000383ffff */
[----:B---3--:R-:W3:Y:S01]  /*3500*/  S2UR UR6, SR_CgaCtaId ;  /* 0x00000000000679c3 */ /* 0x008ee20000008800 */
[----:B------:R-:W-:Y:S01]  /*3510*/  ELECT P0, URZ, PT ;  /* 0x0000000000ff782f */ /* 0x000fe20003800000 */
[----:B------:R-:W-:Y:S01]  /*3520*/  IMAD.MOV.U32 R0, RZ, RZ, 0x1 ;  /* 0x00000001ff007424 */ /* 0x000fe200078e00ff */
[----:B------:R-:W-:Y:S01]  /*3530*/  UMOV UR4, 0x40 ;  /* 0x0000004000047882 */ /* 0x000fe20000000000 */
[----:B------:R-:W-:-:S04]  /*3540*/  SHF.L.U32 R3, RZ, 0x1f, RZ ;  /* 0x0000001fff037819 */ /* 0x000fc800000006ff */
[----:B------:R-:W-:Y:S01]  /*3550*/  UVIRTCOUNT.DEALLOC.SMPOOL 0x80 ;  /* 0x000000800000784c */ /* 0x000fe20000000000 */
[----:B---3--:R-:W-:-:S09]  /*3560*/  ULEA UR6, UR6, UR4, 0x18 ;  /* 0x0000000406067291 */ /* 0x008fd2000f8ec0ff */
[----:B------:R3:W-:Y:S01]  /*3570*/  @P0 STS.U8 [UR6+0x1c], R0 ;  /* 0x00001c00ff000988 */ /* 0x0007e20008000006 */
[----:B------:R-:W4:Y:S02]  /*3580*/  SYNCS.PHASECHK.TRANS64.TRYWAIT P0, [UR13+0xb0], R3 ;  /* 0x0000b003ff0075a7 */ /* 0x000f24000800110d */
[----:B---34-:R-:W-:Y:S05]  /*3590*/  @!P0 BRA `(.L_x_56) ;  /* 0x000000bc00a88947 */ /* 0x018fea0003800000 */
.L_x_188:
[----:B------:R-:W-:Y:S01]  /*35a0*/  NOP ;  /* 0x0000000000007918 */ /* 0x000fe20000000000 */
[----:B---3--:R-:W3:Y:S01]  /*35b0*/  LDS R0, [UR6+0x14] ;  /* 0x00001406ff007984 */ /* 0x008ee20008000800 */
[----:B------:R-:W-:Y:S01]  /*35c0*/  ULOP3.LUT UR4, UR29, 0xffff, URZ, 0xc0, !UPT ;  /* 0x0000ffff1d047892 */ /* 0x000fe2000f8ec0ff */
[----:B------:R-:W-:Y:S01]  /*35d0*/  UMOV UR5, 0xffff ;  /* 0x0000ffff00057882 */ /* 0x000fe20000000000 */
[----:B------:R-:W-:Y:S02]  /*35e0*/  UMOV UR7, 0x1 ;  /* 0x0000000100077882 */ /* 0x000fe40000000000 */
[----:B------:R-:W-:-:S04]  /*35f0*/  USHF.R.U32.HI UR4, URZ, 0x5, UR4 ;  /* 0x00000005ff047899 */ /* 0x000fc80008011604 */
[----:B------:R-:W-:Y:S02]  /*3600*/  USHF.L.U32 UR5, UR5, UR4, URZ ;  /* 0x0000000405057299 */ /* 0x000fe400080006ff */
[----:B------:R-:W-:-:S04]  /*3610*/  USHF.L.U32 UR4, UR7, UR4, URZ ;  /* 0x0000000407047299 */ /* 0x000fc800080006ff */
[----:B---3--:R-:W-:-:S04]  /*3620*/  LOP3.LUT R0, R0, UR5, RZ, 0xc0, !PT ;  /* 0x0000000500007c12 */ /* 0x008fc8000f8ec0ff */
[----:B------:R-:W-:-:S13]  /*3630*/  ISETP.NE.AND P0, PT, R0, UR5, PT ;  /* 0x0000000500007c0c */ /* 0x000fda000bf05270 */
[----:B------:R-:W-:Y:S05]  /*3640*/  @P0 BRA `(.L_x_57) ;  /* 0x0000000000580947 */ /* 0x000fea0003800000 */
[----:B------:R-:W3:Y:S02]  /*3650*/  LDS R0, [UR6+0x18] ;  /* 0x00001806ff007984 */ /* 0x000ee40008000800 */
[----:B---3--:R-:W-:-:S04]  /*3660*/  LOP3.LUT R0, R0, UR4, RZ, 0xc0, !PT ;  /* 0x0000000400007c12 */ /* 0x008fc8000f8ec0ff */
[----:B------:R-:W-:-:S13]  /*3670*/  ISETP.NE.AND P0, PT, R0, UR4, PT ;  /* 0x0000000400007c0c */ /* 0x000fda000bf05270 */
[----:B------:R-:W-:Y:S05]  /*3680*/  @P0 BRA `(.L_x_58) ;  /* 0x00000000003c0947 */ /* 0x000fea0003800000 */
[----:B------:R-:W3:Y:S01]  /*3690*/  S2R R2, SR_LANEID ;  /* 0x0000000000027919 */ /* 0x000ee20000000000 */
[----:B------:R-:W-:Y:S01]  /*36a0*/  ULOP3.LUT UR5, URZ, UR5, URZ, 0x33, !UPT ;  /* 0x00000005ff057292 */ /* 0x000fe2000f8e33ff */
[----:B------:R-:W-:Y:S01]  /*36b0*/  LOP3.LUT R4, RZ, UR4, RZ, 0x33, !PT ;  /* 0x00000004ff047c12 */ /* 0x000fe2000f8e33ff */
[----:B------:R-:W-:Y:S02]  /*36c0*/  VOTEU.ANY UR4, UPT, PT ;  /* 0x0000000000047886 */ /* 0x000fe400038e0100 */
[----:B------:R-:W-:Y:S01]  /*36d0*/  UFLO.U32 UR4, UR4 ;  /* 0x00000004000472bd */ /* 0x000fe200080e0000 */
[----:B------:R-:W4:Y:S01]  /*36e0*/  REDUX UR7, R4 ;  /* 0x00000000040773c4 */ /* 0x000f220000000000 */
[----:B------:R-:W-:-:S06]  /*36f0*/  IMAD.U32 R0, RZ, RZ, UR5 ;  /* 0x00000005ff007e24 */ /* 0x000fcc000f8e00ff */
[----:B------:R1:W-:Y:S01]  /*3700*/  UTCATOMSWS.AND URZ, UR5 ;  /* 0x0000000500ff79e3 */ /* 0x0003e20008000000 */
[----:B------:R-:W2:Y:S01]  /*3710*/  REDUX UR8, R0 ;  /* 0x00000000000873c4 */ /* 0x000ea20000000000 */
[----:B---3--:R-:W-:Y:S01]  /*3720*/  ISETP.EQ.U32.AND P0, PT, R2, UR4, PT ;  /* 0x0000000402007c0c */ /* 0x008fe2000bf02070 */
[----:B----4-:R-:W-:Y:S01]  /*3730*/  IMAD.U32 R2, RZ, RZ, UR7 ;  /* 0x00000007ff027e24 */ /* 0x010fe2000f8e00ff */
[----:B--2---:R-:W-:-:S11]  /*3740*/  MOV R3, UR8 ;  /* 0x0000000800037c02 */ /* 0x004fd60008000f00 */
[----:B------:R1:W-:Y:S04]  /*3750*/  @P0 ATOMS.AND RZ, [UR6+0x14], R3 ;  /* 0x00001403ffff098c */ /* 0x0003e8000a800006 */
[----:B------:R1:W-:Y:S01]  /*3760*/  @P0 ATOMS.AND RZ, [UR6+0x18], R2 ;  /* 0x00001802ffff098c */ /* 0x0003e2000a800006 */
[----:B------:R-:W-:Y:S05]  /*3770*/  BRA `(.L_x_59) ;  /* 0x0000000000147947 */ /* 0x000fea0003800000 */
.L_x_58:
[----:B------:R-:W-:Y:S02]  /*3780*/  MOV R2, 0x37a0 ;  /* 0x000037a000027802 */ /* 0x000fe40000000f00 */
[----:B-12--5:R-:W-:Y:S05]  /*3790*/  CALL.REL.NOINC `($__internal_0_$__cuda_sm10x_tcgen05_guardrail_trap_col_being_dealloced_not_returned_by_alloc) ;  /* 0x000000c400287944 */ /* 0x026fea0003c00000 */
[----:B------:R-:W-:Y:S05]  /*37a0*/  BRA `(.L_x_59) ;  /* 0x0000000000087947 */ /* 0x000fea0003800000 */
.L_x_57:
[----:B------:R-:W-:Y:S02]  /*37b0*/  MOV R2, 0x37d0 ;  /* 0x000037d000027802 */ /* 0x000fe40000000f00 */
[----:B-12--5:R-:W-:Y:S05]  /*37c0*/  CALL.REL.NOINC `($__internal_2_$__cuda_sm10x_tcgen05_guardrail_trap_unallocated_columns_being_dealloced) ;  /* 0x000000c400347944 */ /* 0x026fea0003c00000 */
.L_x_59:
[----:B------:R-:W-:Y:S01]  /*37d0*/  NOP ;  /* 0x0000000000007918 */ /* 0x000fe20000000000 */
[----:B-1----:R-:W-:Y:S05]  /*37e0*/  EXIT ;  /* 0x000000000000794d */ /* 0x002fea0003800000 */
.L_x_43:
[----:B------:R-:W-:-:S09]  /*37f0*/  UISETP.NE.OR UP0, UPT, UR20, 0x3, !UP1 ;  /* 0x000000031400788c */ /* 0x000fd2000cf05670 */
[----:B------:R-:W-:Y:S05]  /*3800*/  BRA.U UP0, `(.L_x_60) ;  /* 0x00000029004c7547 */ /* 0x000fea000b800000 */
[----:B------:R-:W1:Y:S01]  /*3810*/  LDCU.64 UR4, c[0x0][0xa88] ;  /* 0x00015100ff0477ac */ /* 0x000e620008000a00 */
[----:B------:R-:W2:Y:S01]  /*3820*/  LDC.64 R12, c[0x0][0x348] ;  /* 0x0000d200ff0c7b82 */ /* 0x000ea20000000a00 */
[----:B------:R-:W-:Y:S01]  /*3830*/  R2UR UR54, R73 ;  /* 0x00000000493672ca */ /* 0x000fe200000e0000 */
[----:B------:R-:W-:Y:S01]  /*3840*/  HFMA2 R9, -RZ, RZ, 0, 0 ;  /* 0x00000000ff097431 */ /* 0x000fe200000001ff */
[----:B------:R-:W3:Y:S01]  /*3850*/  LDCU UR43, c[0x0][0x370] ;  /* 0x00006e00ff2b77ac */ /* 0x000ee20008000800 */
[----:B------:R-:W-:Y:S01]  /*3860*/  R2UR UR52, R78 ;  /* 0x000000004e3472ca */ /* 0x000fe200000e0000 */
[----:B------:R-:W-:Y:S01]  /*3870*/  IMAD.MOV.U32 R11, RZ, RZ, 0x1 ;  /* 0x00000001ff0b7424 */ /* 0x000fe200078e00ff */
[----:B------:R-:W3:Y:S01]  /*3880*/  LDCU.128 UR48, c[0x0][0xd10] ;  /* 0x0001a200ff3077ac */ /* 0x000ee20008000c00 */
[----:B------:R-:W-:Y:S02]  /*3890*/  IMAD.MOV.U32 R10, RZ, RZ, RZ ;  /* 0x000000ffff0a7224 */ /* 0x000fe400078e00ff */
[----:B------:R-:W-:Y:S01]  /*38a0*/  IMAD.MOV.U32 R3, RZ, RZ, 0x4000 ;  /* 0x00004000ff037424 */ /* 0x000fe200078e00ff */
[----:B------:R-:W4:Y:S01]  /*38b0*/  LDCU UR42, c[0x0][0x374] ;  /* 0x00006e80ff2a77ac */ /* 0x000f220008000800 */
[----:B------:R-:W4:Y:S01]  /*38c0*/  LDCU.64 UR40, c[0x0][0xa90] ;  /* 0x00015200ff2877ac */ /* 0x000f220008000a00 */
[----:B-1----:R-:W-:Y:S01]  /*38d0*/  UISETP.NE.U32.AND UP0, UPT, UR4, URZ, UPT ;  /* 0x000000ff0400728c */ /* 0x002fe2000bf05070 */
[----:B------:R-:W1:Y:S01]  /*38e0*/  LDCU UR15, c[0x0][0xd0c] ;  /* 0x0001a180ff0f77ac */ /* 0x000e620008000800 */
[----:B------:R-:W1:Y:S01]  /*38f0*/  LDCU UR55, c[0x0][0xd20] ;  /* 0x0001a400ff3777ac */ /* 0x000e620008000800 */
[----:B------:R-:W1:Y:S01]  /*3900*/  LDCU UR4, c[0x0][0xd30] ;  /* 0x0001a600ff0477ac */ /* 0x000e620008000800 */
[----:B------:R-:W-:-:S02]  /*3910*/  UISETP.NE.AND.EX UP6, UPT, UR5, URZ, UPT, UP0 ;  /* 0x000000ff0500728c */ /* 0x000fc4000bfc5300 */
[----:B------:R-:W-:Y:S02]  /*3920*/  UISETP.NE.AND UP0, UPT, UR20, 0x2, UPT ;  /* 0x000000021400788c */ /* 0x000fe4000bf05270 */
[----:B---3--:R-:W-:Y:S02]  /*3930*/  UIMAD.WIDE.U32 UR8, UR43, UR48, URZ ;  /* 0x000000302b0872a5 */ /* 0x008fe4000f8e00ff */
[----:B----4-:R-:W-:Y:S02]  /*3940*/  UIMAD.WIDE.U32 UR6, UR42, UR51, URZ ;  /* 0x000000332a0672a5 */ /* 0x010fe4000f8e00ff */
[----:B------:R-:W-:Y:S02]  /*3950*/  USEL UR53, URZ, 0x1, UP0 ;  /* 0x00000001ff357887 */ /* 0x000fe40008000000 */
[----:B------:R-:W-:Y:S01]  /*3960*/  UISETP.NE.U32.AND UP0, UPT, UR40, URZ, UPT ;  /* 0x000000ff2800728c */ /* 0x000fe2000bf05070 */
[----:B------:R-:W-:Y:S01]  /*3970*/  UMOV UR32, 0x400 ;  /* 0x0000040000207882 */ /* 0x000fe20000000000 */
[----:B------:R-:W-:Y:S01]  /*3980*/  UMOV UR5, UR9 ;  /* 0x0000000900057c82 */ /* 0x000fe20008000000 */
[----:B------:R-:W-:Y:S01]  /*3990*/  UMOV UR6, UR7 ;  /* 0x0000000700067c82 */ /* 0x000fe20008000000 */
[----:B------:R-:W-:-:S02]  /*39a0*/  UISETP.GE.AND UP4, UPT, UR44, 0x1, UPT ;  /* 0x000000012c00788c */ /* 0x000fc4000bf86270 */
[----:B------:R-:W-:Y:S02]  /*39b0*/  UISETP.NE.AND UP3, UPT, UR44, 0x1, UPT ;  /* 0x000000012c00788c */ /* 0x000fe4000bf65270 */
[----:B------:R-:W-:Y:S01]  /*39c0*/  UISETP.NE.AND.EX UP5, UPT, UR41, URZ, UPT, UP0 ;  /* 0x000000ff2900728c */ /* 0x000fe2000bfa5300 */
[----:B------:R-:W-:Y:S01]  /*39d0*/  UMOV UR29, URZ ;  /* 0x000000ff001d7c82 */ /* 0x000fe20008000000 */
[----:B------:R-:W-:Y:S01]  /*39e0*/  UMOV UR35, URZ ;  /* 0x000000ff00237c82 */ /* 0x000fe20008000000 */
[----:B------:R-:W-:Y:S01]  /*39f0*/  UPLOP3.LUT UP1, UPT, UPT, UPT, UPT, 0x40, 0x4 ;  /* 0x000000000004789c */ /* 0x000fe20003f2e870 */
[----:B------:R-:W3:Y:S01]  /*3a00*/  LDCU.64 UR22, c[0x0][0xd28] ;  /* 0x0001a500ff1677ac */ /* 0x000ee20008000a00 */
[----:B------:R-:W-:Y:S02]  /*3a10*/  ULEA UR32, UR46, UR32, 0x18 ;  /* 0x000000202e207291 */ /* 0x000fe4000f8ec0ff */
[----:B-1----:R-:W-:Y:S02]  /*3a20*/  UISETP.NE.AND UP3, UPT, UR15, 0x1, UPT ;  /* 0x000000010f00788c */ /* 0x002fe4000bf65270 */
[----:B------:R-:W-:-:S02]  /*3a30*/  USHF.R.U32.HI UR47, URZ, UR49, UR5 ;  /* 0x00000031ff2f7299 */ /* 0x000fc40008011605 */
[----:B------:R-:W-:Y:S02]  /*3a40*/  USHF.R.U32.HI UR45, URZ, UR55, UR6 ;  /* 0x00000037ff2d7299 */ /* 0x000fe40008011606 */
[----:B------:R-:W-:Y:S02]  /*3a50*/  UISETP.NE.AND UP0, UPT, UR50, 0x1, UPT ;  /* 0x000000013200788c */ /* 0x000fe4000bf05270 */
[----:B--2---:R-:W-:-:S11]  /*3a60*/  UISETP.NE.AND UP4, UPT, UR4, 0x1, UPT ;  /* 0x000000010400788c */ /* 0x004fd6000bf85270 */
.L_x_75:
[C---:B------:R-:W-:Y:S02]  /*3a70*/  LEA R8, R10.reuse, UR32, 0x3 ;  /* 0x000000200a087c11 */ /* 0x040fe4000f8e18ff */
[----:B------:R-:W-:Y:S02]  /*3a80*/  SHF.L.U32 R5, R9, 0x1f, RZ ;  /* 0x0000001f09057819 */ /* 0x000fe400000006ff */
[----:B------:R-:W-:Y:S02]  /*3a90*/  LEA R6, R10, UR32, 0x4 ;  /* 0x000000200a067c11 */ /* 0x000fe4000f8e20ff */
[----:B------:R-:W1:Y:S02]  /*3aa0*/  SYNCS.PHASECHK.TRANS64.TRYWAIT P0, [R8+URZ+0x60], R5 ;  /* 0x00006005080075a7 */ /* 0x000e6400080011ff */
[----:B-12---:R-:W-:Y:S05]  /*3ab0*/  @!P0 BRA `(.L_x_61) ;  /* 0x000000b800788947 */ /* 0x006fea0003800000 */
.L_x_189:
[----:B-1----:R-:W1:Y:S01]  /*3ac0*/  LDS.128 R4, [R6+0xc0] ;  /* 0x0000c00006047984 */ /* 0x002e620000000c00 */
[----:B------:R-:W-:Y:S01]  /*3ad0*/  UISETP.GE.AND UP0, UPT, UR44, 0x1, UPT ;  /* 0x000000012c00788c */ /* 0x000fe2000bf06270 */
[----:B------:R-:W-:Y:S01]  /*3ae0*/  @!PT LDS RZ, [RZ] ;  /* 0x00000000fffff984 */ /* 0x000fe20000000800 */
[----:B------:R-:W-:Y:S01]  /*3af0*/  @!PT LDS RZ, [RZ] ;  /* 0x00000000fffff984 */ /* 0x000fe20000000800 */
[----:B------:R-:W-:Y:S01]  /*3b00*/  @!PT LDS RZ, [RZ] ;  /* 0x00000000fffff984 */ /* 0x000fe20000000800 */
[----:B------:R-:W-:Y:S01]  /*3b10*/  @!PT LDS RZ, [RZ] ;  /* 0x00000000fffff984 */ /* 0x000fe20000000800 */
[----:B------:R2:W-:Y:S06]  /*3b20*/  MEMBAR.ALL.CTA ;  /* 0x0000000000007992 */ /* 0x0005ec0000008000 */
[----:B--2---:R-:W2:Y:S01]  /*3b30*/  FENCE.VIEW.ASYNC.S ;  /* 0x00000000000073c6 */ /* 0x004ea20000000000 */
[----:B-1----:R-:W-:Y:S11]  /*3b40*/  LOP3.LUT P0, RZ, R6, 0x1, RZ, 0xc0, !PT ;  /* 0x0000000106ff7812 */ /* 0x002ff6000780c0ff */
[----:B------:R-:W-:Y:S02]  /*3b50*/  @!UPT UIADD3 URZ, UPT, UPT, URZ, URZ, URZ ;  /* 0x000000fffffff290 */ /* 0x000fe4000fffe0ff */
[----:B--2---:R-:W-:Y:S01]  /*3b60*/  VOTEU.ANY UP3, P0 ;  /* 0x0000000000ff7886 */ /* 0x004fe20000060100 */
[----:B------:R-:W-:Y:S11]  /*3b70*/  PLOP3.LUT P0, PT, PT, PT, UP3, 0x80, 0x8 ;  /* 0x000000000008781c */ /* 0x000ff60003f0f038 */
[----:B------:R-:W-:Y:S02]  /*3b80*/  @!UPT UIADD3 URZ, UPT, UPT, URZ, URZ, URZ ;  /* 0x000000fffffff290 */ /* 0x000fe4000fffe0ff */
[----:B------:R-:W-:Y:S02]  /*3b90*/  @P0 SHF.R.U32.HI R0, RZ, 0x10, R5 ;  /* 0x00000010ff000819 */ /* 0x000fe40000011605 */
[----:B------:R-:W-:Y:S02]  /*3ba0*/  @P0 MOV R2, R4 ;  /* 0x0000000400020202 */ /* 0x000fe40000000f00 */
[----:B------:R-:W-:Y:S01]  /*3bb0*/  @P0 R2UR UR4, R0 ;  /* 0x00000000000402ca */ /* 0x000fe200000e0000 */
[----:B------:R-:W-:Y:S01]  /*3bc0*/  VIADD R0, R8, 0x70 ;  /* 0x0000007008007836 */ /* 0x000fe20000000000 */
[----:B------:R-:W-:Y:S02]  /*3bd0*/  @P0 LOP3.LUT R4, R5, 0xffff, RZ, 0xc0, !PT ;  /* 0x0000ffff05040812 */ /* 0x000fe400078ec0ff */
[----:B------:R-:W-:Y:S02]  /*3be0*/  @P0 R2UR UR6, R2 ;  /* 0x00000000020602ca */ /* 0x000fe400000e0000 */
[----:B------:R-:W-:Y:S02]  /*3bf0*/  PRMT R0, RZ, 0x654, R0 ;  /* 0x00000654ff007816 */ /* 0x000fe40000000000 */
[----:B------:R-:W-:Y:S02]  /*3c00*/  @P0 R2UR UR5, R4 ;  /* 0x00000000040502ca */ /* 0x000fe400000e0000 */
[----:B------:R1:W-:Y:S03]  /*3c10*/  SYNCS.ARRIVE.TRANS64.RED.A1T0 RZ, [R0+URZ], RZ ;  /* 0x000000ff00ff79a7 */ /* 0x0003e600081004ff */
[----:B------:R-:W-:Y:S04]  /*3c20*/  @UP3 UMOV UR37, UR4 ;  /* 0x0000000400253c82 */ /* 0x000fe80008000000 */
[----:B------:R-:W-:Y:S04]  /*3c30*/  @UP3 UMOV UR14, UR6 ;  /* 0x00000006000e3c82 */ /* 0x000fe80008000000 */
[----:B------:R-:W-:Y:S01]  /*3c40*/  @UP3 UMOV UR13, UR5 ;  /* 0x00000005000d3c82 */ /* 0x000fe20008000000 */
[----:B------:R-:W-:Y:S05]  /*3c50*/  BRA.U !UP0, `(.L_x_62) ;  /* 0x0000000108c07547 */ /* 0x000fea000b800000 */
[----:B------:R-:W-:Y:S02]  /*3c60*/  UIMAD.WIDE.U32 UR8, UR13, UR51, URZ ;  /* 0x000000330d0872a5 */ /* 0x000fe4000f8e00ff */
[----:B------:R-:W-:Y:S02]  /*3c70*/  UP2UR UR10, UPR, URZ, 0x4 ;  /* 0x00000004ff0a7883 */ /* 0x000fe40008000000 */
[----:B------:R-:W-:Y:S02]  /*3c80*/  UISETP.NE.AND UP2, UPT, UR50, 0x1, UPT ;  /* 0x000000013200788c */ /* 0x000fe4000bf45270 */
[----:B------:R-:W-:Y:S02]  /*3c90*/  UIMAD.WIDE.U32 UR16, UR14, UR48, URZ ;  /* 0x000000300e1072a5 */ /* 0x000fe4000f8e00ff */
[----:B------:R-:W-:Y:S02]  /*3ca0*/  USEL UR4, UR42, UR45, !UP2 ;  /* 0x0000002d2a047287 */ /* 0x000fe4000d000000 */
[----:B------:R-:W-:Y:S02]  /*3cb0*/  UISETP.NE.AND UP0, UPT, UR15, 0x1, UPT ;  /* 0x000000010f00788c */ /* 0x000fe4000bf05270 */
[----:B------:R-:W-:Y:S02]  /*3cc0*/  UP2UR UR24, UPR, URZ, 0x2 ;  /* 0x00000002ff187883 */ /* 0x000fe40008000000 */
[----:B------:R-:W-:Y:S02]  /*3cd0*/  UISETP.NE.AND UP1, UPT, UR44, 0x1, UPT ;  /* 0x000000012c00788c */ /* 0x000fe4000bf25270 */
[----:B---3--:R-:W-:Y:S02]  /*3ce0*/  UIMAD.WIDE.U32 UR18, UR4, UR22, URZ ;  /* 0x00000016041272a5 */ /* 0x008fe4000f8e00ff */
[----:B------:R-:W-:Y:S01]  /*3cf0*/  USEL UR7, UR43, UR47, !UP0 ;  /* 0x0000002f2b077287 */ /* 0x000fe2000c000000 */
[----:B------:R-:W-:Y:S02]  /*3d00*/  UMOV UR5, UR9 ;  /* 0x0000000900057c82 */ /* 0x000fe40008000000 */
[----:B------:R-:W-:Y:S02]  /*3d10*/  USHF.R.U32.HI UR6, URZ, UR55, UR5 ;  /* 0x00000037ff067299 */ /* 0x000fe40008011605 */
[----:B------:R-:W-:Y:S02]  /*3d20*/  UIMAD.WIDE.U32 UR20, UR7, UR22, URZ ;  /* 0x00000016071472a5 */ /* 0x000fe4000f8e00ff */
[----:B------:R-:W-:Y:S02]  /*3d30*/  USEL UR6, UR13, UR6, !UP2 ;  /* 0x000000060d067287 */ /* 0x000fe4000d000000 */
[----:B------:R-:W-:Y:S01]  /*3d40*/  UISETP.NE.AND UP2, UPT, UR10, URZ, UPT ;  /* 0x000000ff0a00728c */ /* 0x000fe2000bf45270 */
[----:B------:R-:W-:Y:S01]  /*3d50*/  UMOV UR5, UR17 ;  /* 0x0000001100057c82 */ /* 0x000fe20008000000 */
[----:B------:R-:W-:Y:S02]  /*3d60*/  UIMAD.WIDE.U32 UR16, UR6, UR22, URZ ;  /* 0x00000016061072a5 */ /* 0x000fe4000f8e00ff */
[----:B------:R-:W-:Y:S03]  /*3d70*/  USHF.R.U32.HI UR8, URZ, UR49, UR5 ;  /* 0x00000031ff087299 */ /* 0x000fe60008011605 */
[----:B------:R-:W-:Y:S02]  /*3d80*/  UMOV UR5, UR19 ;  /* 0x0000001300057c82 */ /* 0x000fe40008000000 */
[----:B------:R-:W-:Y:S03]  /*3d90*/  @UP1 USHF.R.U32.HI UR4, URZ, UR23, UR5 ;  /* 0x00000017ff041299 */ /* 0x000fe60008011605 */
[----:B------:R-:W-:Y:S01]  /*3da0*/  UMOV UR5, UR21 ;  /* 0x0000001500057c82 */ /* 0x000fe20008000000 */
[----:B------:R-:W-:Y:S02]  /*3db0*/  UIMAD UR4, UR44, UR4, URZ ;  /* 0x000000042c0472a4 */ /* 0x000fe4000f8e02ff */
[----:B------:R-:W-:Y:S02]  /*3dc0*/  @UP1 USHF.R.U32.HI UR7, URZ, UR23, UR5 ;  /* 0x00000017ff071299 */ /* 0x000fe40008011605 */
[----:B------:R-:W-:Y:S02]  /*3dd0*/  USEL UR5, UR14, UR8, !UP0 ;  /* 0x000000080e057287 */ /* 0x000fe4000c000000 */
[----:B------:R-:W-:Y:S02]  /*3de0*/  UIMAD UR8, UR44, UR7, URZ ;  /* 0x000000072c0872a4 */ /* 0x000fe4000f8e02ff */
[----:B------:R-:W-:Y:S03]  /*3df0*/  UISETP.GE.AND UP0, UPT, UR6, UR4, UPT ;  /* 0x000000040600728c */ /* 0x000fe6000bf06270 */
[----:B------:R-:W-:Y:S01]  /*3e00*/  UMOV UR4, UR17 ;  /* 0x0000001100047c82 */ /* 0x000fe20008000000 */
[----:B------:R-:W-:Y:S02]  /*3e10*/  UISETP.GE.OR UP0, UPT, UR5, UR8, UP0 ;  /* 0x000000080500728c */ /* 0x000fe40008706670 */
[----:B------:R-:W-:Y:S02]  /*3e20*/  USHF.R.U32.HI UR4, URZ, UR23, UR4 ;  /* 0x00000017ff047299 */ /* 0x000fe40008011604 */
[----:B------:R-:W-:Y:S02]  /*3e30*/  UIMAD.WIDE.U32 UR8, UR5, UR22, URZ ;  /* 0x00000016050872a5 */ /* 0x000fe4000f8e00ff */
[----:B------:R-:W-:Y:S04]  /*3e40*/  USEL UR10, UR6, UR4, !UP1 ;  /* 0x00000004060a7287 */ /* 0x000fe8000c800000 */
[----:B------:R-:W-:Y:S01]  /*3e50*/  UIADD3 UR12, UPT, UPT, -UR10, URZ, URZ ;  /* 0x000000ff0a0c7290 */ /* 0x000fe2000fffe1ff */
[----:B------:R-:W-:Y:S02]  /*3e60*/  @!UP0 UMOV UR4, UR9 ;  /* 0x0000000900048c82 */ /* 0x000fe40008000000 */
[----:B------:R-:W-:Y:S02]  /*3e70*/  @!UP0 USHF.R.U32.HI UR4, URZ, UR23, UR4 ;  /* 0x00000017ff048299 */ /* 0x000fe40008011604 */
[----:B------:R-:W-:Y:S02]  /*3e80*/  UIMAD UR8, UR44, UR12, UR6 ;  /* 0x0000000c2c0872a4 */ /* 0x000fe4000f8e0206 */
[----:B------:R-:W-:Y:S02]  /*3e90*/  @!UP0 USEL UR4, UR5, UR4, !UP1 ;  /* 0x0000000405048287 */ /* 0x000fe4000c800000 */
[----:B------:R-:W-:Y:S02]  /*3ea0*/  UISETP.NE.AND UP1, UPT, UR24, URZ, UPT ;  /* 0x000000ff1800728c */ /* 0x000fe4000bf25270 */
[----:B------:R-:W-:Y:S02]  /*3eb0*/  @!UP0 UIMAD UR7, UR7, UR8, UR4 ;  /* 0x00000008070782a4 */ /* 0x000fe4000f8e0204 */
[----:B------:R-:W-:Y:S02]  /*3ec0*/  @!UP0 UIADD3 UR9, UPT, UPT, UR10, -UR4, URZ ;  /* 0x800000040a098290 */ /* 0x000fe4000fffe0ff */
[----:B------:R-:W-:Y:S02]  /*3ed0*/  UIADD3 UR8, UPT, UPT, -UR6, URZ, URZ ;  /* 0x000000ff06087290 */ /* 0x000fe4000fffe1ff */
[----:B------:R-:W-:Y:S02]  /*3ee0*/  UIADD3 UR4, UPT, UPT, -UR5, URZ, URZ ;  /* 0x000000ff05047290 */ /* 0x000fe4000fffe1ff */
[----:B------:R-:W-:Y:S03]  /*3ef0*/  @!UP0 UIMAD UR6, UR9, UR44, UR5 ;  /* 0x0000002c090682a4 */ /* 0x000fe6000f8e0205 */
[----:B------:R-:W-:Y:S01]  /*3f00*/  @!UP0 UMOV UR5, UR7 ;  /* 0x0000000700058c82 */ /* 0x000fe20008000000 */
[----:B------:R-:W-:Y:S02]  /*3f10*/  UIMAD UR7, UR15, UR4, UR14 ;  /* 0x000000040f0772a4 */ /* 0x000fe4000f8e020e */
[----:B------:R-:W-:Y:S02]  /*3f20*/  UIMAD UR4, UR50, UR8, UR13 ;  /* 0x00000008320472a4 */ /* 0x000fe4000f8e020d */
[----:B------:R-:W-:Y:S02]  /*3f30*/  UIMAD UR14, UR5, UR15, UR7 ;  /* 0x0000000f050e72a4 */ /* 0x000fe4000f8e0207 */
[----:B------:R-:W-:Y:S11]  /*3f40*/  UIMAD UR13, UR6, UR50, UR4 ;  /* 0x00000032060d72a4 */ /* 0x000ff6000f8e0204 */
[----:B------:R-:W-:Y:S01]  /*3f50*/  @!UPT UIADD3 URZ, UPT, UPT, URZ, URZ, URZ ;  /* 0x000000fffffff290 */ /* 0x000fe2000fffe0ff */
.L_x_62:
[----:B------:R-:W2:Y:S01]  /*3f60*/  @!UP4 LDCU.128 UR16, c[0x0][0xd10] ;  /* 0x0001a200ff10c7ac */ /* 0x000ea20008000c00 */
[----:B------:R-:W-:Y:S04]  /*3f70*/  ISETP.NE.U32.AND P1, PT, RZ, UR40, PT ;  /* 0x00000028ff007c0c */ /* 0x000fe8000bf25070 */
[----:B------:R-:W-:Y:S01]  /*3f80*/  ISETP.NE.AND.EX P1, PT, RZ, UR41, PT, P1 ;  /* 0x00000029ff007c0c */ /* 0x000fe2000bf25310 */
[----:B------:R-:W4:Y:S01]  /*3f90*/  @!UP4 LDCU UR5, c[0x0][0xd0c] ;  /* 0x0001a180ff05c7ac */ /* 0x000f220008000800 */
[----:B------:R-:W-:Y:S02]  /*3fa0*/  USHF.L.U32 UR33, UR27, 0x8, URZ ;  /* 0x000000081b217899 */ /* 0x000fe400080006ff */
[----:B------:R-:W-:Y:S02]  /*3fb0*/  USHF.L.U32 UR26, UR11, 0x7, URZ ;  /* 0x000000070b1a7899 */ /* 0x000fe400080006ff */
[----:B--2---:R-:W-:Y:S07]  /*3fc0*/  UIMAD.WIDE.U32 UR6, UR14, UR16, URZ ;  /* 0x000000100e0672a5 */ /* 0x004fee000f8e00ff */
[----:B------:R-:W-:Y:S01]  /*3fd0*/  @!UP4 UMOV UR4, UR7 ;  /* 0x000000070004cc82 */ /* 0x000fe20008000000 */
[----:B----4-:R-:W-:Y:S02]  /*3fe0*/  @!UP4 UISETP.NE.AND UP0, UPT, UR5, 0x1, UPT ;  /* 0x000000010500c88c */ /* 0x010fe4000bf05270 */
[----:B------:R-:W-:Y:S02]  /*3ff0*/  @!UP4 USHF.R.U32.HI UR4, URZ, UR17, UR4 ;  /* 0x00000011ff04c299 */ /* 0x000fe40008011604 */
[----:B------:R-:W-:Y:S02]  /*4000*/  UIMAD.WIDE.U32 UR6, UR13, UR19, URZ ;  /* 0x000000130d0672a5 */ /* 0x000fe4000f8e00ff */
[----:B------:R-:W-:Y:S02]  /*4010*/  @!UP4 USEL UR8, UR14, UR4, !UP0 ;  /* 0x000000040e08c287 */ /* 0x000fe4000c000000 */
[----:B------:R-:W-:Y:S03]  /*4020*/  @!UP4 UISETP.NE.AND UP0, UPT, UR18, 0x1, UPT ;  /* 0x000000011200c88c */ /* 0x000fe6000bf05270 */
[----:B------:R-:W-:Y:S02]  /*4030*/  @!UP4 UMOV UR6, UR7 ;  /* 0x000000070006cc82 */ /* 0x000fe40008000000 */
[----:B------:R-:W2:Y:S02]  /*4040*/  @!UP4 LDCU UR4, c[0x0][0xd20] ;  /* 0x0001a400ff04c7ac */ /* 0x000ea40008000800 */
[----:B--2---:R-:W-:Y:S04]  /*4050*/  @!UP4 USHF.R.U32.HI UR6, URZ, UR4, UR6 ;  /* 0x00000004ff06c299 */ /* 0x004fe80008011606 */
[----:B------:R-:W-:Y:S04]  /*4060*/  @!UP4 USEL UR6, UR13, UR6, !UP0 ;  /* 0x000000060d06c287 */ /* 0x000fe8000c000000 */
[----:B------:R-:W-:Y:S02]  /*4070*/  @!UP4 UIADD3 UR4, UPT, UPT, -UR8, UR6, URZ ;  /* 0x000000060804c290 */ /* 0x000fe4000fffe1ff */
[----:B------:R-:W-:Y:S02]  /*4080*/  @!UP4 UIADD3 UR6, UPT, UPT, UR8, -UR6, URZ ;  /* 0x800000060806c290 */ /* 0x000fe4000fffe0ff */
[----:B------:R-:W-:Y:S02]  /*4090*/  @!UP4 UIMAD UR14, UR4, UR5, UR14 ;  /* 0x00000005040ec2a4 */ /* 0x000fe4000f8e020e */
[----:B------:R-:W-:Y:S01]  /*40a0*/  @!UP4 UIMAD UR13, UR6, UR18, UR13 ;  /* 0x00000012060dc2a4 */ /* 0x000fe2000f8e020d */
[----:B------:R-:W-:Y:S11]  /*40b0*/  BRA.U UP1, `(.L_x_63) ;  /* 0x0000000101107547 */ /* 0x000ff6000b800000 */
[----:B-1----:R-:W-:Y:S04]  /*40c0*/  MOV R0, UR53 ;  /* 0x0000003500007c02 */ /* 0x002fe80008000f00 */
[----:B------:R-:W-:Y:S04]  /*40d0*/  SHF.L.U32 R5, R0, 0x1f, RZ ;  /* 0x0000001f00057819 */ /* 0x000fe800000006ff */
[----:B------:R-:W1:Y:S02]  /*40e0*/  SYNCS.PHASECHK.TRANS64.TRYWAIT P0, [UR32+0x58], R5 ;  /* 0x00005805ff0075a7 */ /* 0x000e640008001120 */
[----:B-1----:R-:W-:Y:S05]  /*40f0*/  @!P0 BRA `(.L_x_64) ;  /* 0x000000b000fc8947 */ /* 0x002fea0003800000 */
.L_x_63:
[----:B------:R-:W-:Y:S05]  /*4100*/  BRA.U !UP5, `(.L_x_65) ;  /* 0x000000010d387547 */ /* 0x000fea000b800000 */
[----:B------:R-:W-:Y:S01]  /*4110*/  UPLOP3.LUT UP2, UPT, UPT, UPT, UP6, 0x80, 0x8 ;  /* 0x000000000008789c */ /* 0x000fe20003f4f060 */
[----:B-1----:R-:W-:Y:S01]  /*4120*/  HFMA2 R0, -RZ, RZ, 0, 5.9604644775390625e-08 ;  /* 0x00000001ff007431 */ /* 0x002fe200000001ff */
[----:B------:R-:W1:Y:S01]  /*4130*/  LDCU.64 UR8, c[0x0][0x358] ;  /* 0x00006b00ff0877ac */ /* 0x000e620008000a00 */
[----:B------:R-:W-:Y:S03]  /*4140*/  IMAD.MOV.U32 R79, RZ, RZ, 0x1 ;  /* 0x00000001ff4f7424 */ /* 0x000fe600078e00ff */
[----:B------:R-:W-:Y:S05]  /*4150*/  PLOP3.LUT P0, PT, PT, PT, UP2, 0x80, 0x8 ;  /* 0x000000000008781c */ /* 0x000fea0003f0f028 */
[----:B------:R-:W2:Y:S01]  /*4160*/  @UP2 LDCU.64 UR4, c[0x0][0xa88] ;  /* 0x00015100ff0427ac */ /* 0x000ea20008000a00 */
[----:B------:R-:W-:Y:S07]  /*4170*/  @UP2 UIMAD UR6, UR36, UR40, URZ ;  /* 0x00000028240622a4 */ /* 0x000fee000f8e02ff */
[----:B------:R-:W-:Y:S01]  /*4180*/  @!P0 PRMT R79, R0, 0x7610, R79 ;  /* 0x00007610004f8816 */ /* 0x000fe2000000004f */
[----:B--2---:R-:W-:Y:S06]  /*4190*/  @UP2 UIMAD.WIDE UR4, UR6, 0x4, UR4 ;  /* 0x00000004060428a5 */ /* 0x004fec000f8e0204 */
[----:B------:R-:W-:Y:S01]  /*41a0*/  IMAD.U32 R4, RZ, RZ, UR4 ;  /* 0x00000004ff047e24 */ /* 0x000fe2000f8e00ff */
[----:B------:R-:W-:Y:S04]  /*41b0*/  MOV R5, UR5 ;  /* 0x0000000500057c02 */ /* 0x000fe80008000f00 */
[----:B------:R-:W2:Y:S01]  /*41c0*/  @!UP2 LDCU UR4, c[0x0][0xa80] ;  /* 0x00015000ff04a7ac */ /* 0x000ea20008000800 */
[----:B-1---5:R4:W5:Y:S02]  /*41d0*/  @P0 LDG.E R41, desc[UR8][R4.64] ;  /* 0x0000000804290981 */ /* 0x022964000c1e1900 */
[----:B--2-4-:R-:W-:Y:S07]  /*41e0*/  @!P0 IMAD.U32 R41, RZ, RZ, UR4 ;  /* 0x00000004ff298e24 */ /* 0x014fee000f8e00ff */
.L_x_65:
[----:B-----5:R-:W-:Y:S01]  /*41f0*/  @!P1 FSETP.EQ.AND P0, PT, R41, RZ, PT ;  /* 0x000000ff2900920b */ /* 0x020fe20003f02000 */
[----:B------:R-:W-:Y:S01]  /*4200*/  @!UPT UIADD3 URZ, UPT, UPT, URZ, URZ, URZ ;  /* 0x000000fffffff290 */ /* 0x000fe2000fffe0ff */
[----:B------:R-:W-:Y:S11]  /*4210*/  @!P1 BRA `(.L_x_66) ;  /* 0x0000000000149947 */ /* 0x000ff60003800000 */
[----:B------:R-:W-:Y:S02]  /*4220*/  LOP3.LUT P1, RZ, R79, 0xff, RZ, 0xc0, !PT ;  /* 0x000000ff4fff7812 */ /* 0x000fe4000782c0ff */
[----:B------:R-:W-:Y:S04]  /*4230*/  PLOP3.LUT P0, PT, PT, PT, UP2, 0x80, 0x8 ;  /* 0x000000000008781c */ /* 0x000fe80003f0f028 */
[----:B------:R-:W-:Y:S07]  /*4240*/  PLOP3.LUT P0, PT, P0, PT, PT, 0x8, 0x80 ;  /* 0x000000000080781c */ /* 0x000fee000070e170 */
[----:B------:R-:W-:Y:S11]  /*4250*/  @P1 FSETP.EQ.AND P0, PT, R41, RZ, PT ;  /* 0x000000ff2900120b */ /* 0x000ff60003f02000 */
[----:B------:R-:W-:Y:S02]  /*4260*/  @!UPT UIADD3 URZ, UPT, UPT, URZ, URZ, URZ ;  /* 0x000000fffffff290 */ /* 0x000fe4000fffe0ff */
.L_x_66:
[----:B------:R-:W-:Y:S01]  /*4270*/  ULEA UR16, UR29, UR32, 0x3 ;  /* 0x000000201d107291 */ /* 0x000fe2000f8e18ff */
[----:B-1----:R-:W-:Y:S02]  /*4280*/  SHF.L.U32 R5, R11, 0x1f, RZ ;  /* 0x0000001f0b057819 */ /* 0x002fe400000006ff */
[----:B------:R-:W-:Y:S01]  /*4290*/  ELECT P1, URZ, PT ;  /* 0x0000000000ff782f */ /* 0x000fe20003820000 */
[----:B------:R-:W-:Y:S03]  /*42a0*/  ULOP3.LUT UR34, UR35, 0x1, URZ, 0xc0, !UPT ;  /* 0x0000000123227892 */ /* 0x000fe6000f8ec0ff */
[----:B------:R-:W-:Y:S02]  /*42b0*/  PLOP3.LUT P1, PT, P0, P1, PT, 0xf2, 0x2f ;  /* 0x00000000002f781c */ /* 0x000fe40000723e72 */
[----:B------:R-:W1:Y:S11]  /*42c0*/  SYNCS.PHASECHK.TRANS64.TRYWAIT P2, [UR16+0x38], R5 ;  /* 0x00003805ff0075a7 */ /* 0x000e760008041110 */
[----:B------:R-:W-:Y:S05]  /*42d0*/  @!P1 IADD3 R4, P0, PT, R12, 0x780, RZ ;  /* 0x000007800c049810 */ /* 0x000fea0007f1e0ff */
[----:B------:R-:W-:Y:S01]  /*42e0*/  @!P1 IMAD.X R2, RZ, RZ, R13, P0 ;  /* 0x000000ffff029224 */ /* 0x000fe200000e060d */
[----:B-1----:R-:W-:Y:S07]  /*42f0*/  @!P2 BRA `(.L_x_67) ;  /* 0x000000b00094a947 */ /* 0x002fee0003800000 */
.L_x_192:
[----:B------:R-:W-:Y:S01]  /*4300*/  UIADD3 UR25, UPT, UPT, UR16, 0x20, URZ ;  /* 0x0000002010197890 */ /* 0x000fe2000fffe0ff */
[----:B------:R-:W-:Y:S01]  /*4310*/  @!P1 R2UR UR5, R4 ;  /* 0x00000000040592ca */ /* 0x000fe200000e0000 */
[----:B------:R-:W-:Y:S01]  /*4320*/  UMOV UR8, 0x0 ;  /* 0x0000000000087882 */ /* 0x000fe20000000000 */
[----:B------:R-:W-:Y:S01]  /*4330*/  @!P1 R2UR UR4, R2 ;  /* 0x00000000020492ca */ /* 0x000fe200000e0000 */
[----:B------:R-:W-:Y:S01]  /*4340*/  UMOV UR18, 0x0 ;  /* 0x0000000000127882 */ /* 0x000fe20000000000 */
[----:B------:R-:W-:Y:S01]  /*4350*/  ISETP.NE.AND P0, PT, RZ, UR34, !P1 ;  /* 0x00000022ff007c0c */ /* 0x000fe2000cf05270 */
[----:B------:R-:W-:Y:S01]  /*4360*/  VOTEU.ALL UP1, P1 ;  /* 0x0000000000ff7886 */ /* 0x000fe20000820000 */
[----:B------:R-:W-:Y:S01]  /*4370*/  UMOV UR9, 0x10000000 ;  /* 0x1000000000097882 */ /* 0x000fe20000000000 */
[----:B------:R-:W-:Y:S01]  /*4380*/  UMOV UR28, UR36 ;  /* 0x00000024001c7c82 */ /* 0x000fe20008000000 */
[----:B------:R-:W-:Y:S01]  /*4390*/  VOTEU.ALL UP0, P1 ;  /* 0x0000000000ff7886 */ /* 0x000fe20000800000 */
[----:B------:R-:W-:Y:S01]  /*43a0*/  UMOV UR19, 0x10000000 ;  /* 0x1000000000137882 */ /* 0x000fe20000000000 */
[----:B------:R-:W-:Y:S03]  /*43b0*/  UMOV UR12, UR36 ;  /* 0x00000024000c7c82 */ /* 0x000fe60008000000 */
[----:B------:R-:W-:Y:S01]  /*43c0*/  @!UP0 UIADD3 UR6, UPT, UPT, UR33, 0xe0, URZ ;  /* 0x000000e021068890 */ /* 0x000fe2000fffe0ff */
[----:B------:R-:W-:Y:S01]  /*43d0*/  IMAD.U32 R4, RZ, RZ, UR5 ;  /* 0x00000005ff047e24 */ /* 0x000fe2000f8e00ff */
[----:B------:R-:W-:Y:S01]  /*43e0*/  @!UP0 UIADD3 UR10, UPT, UPT, UR26, 0x20, URZ ;  /* 0x000000201a0a8890 */ /* 0x000fe2000fffe0ff */
[----:B-1----:R-:W-:Y:S01]  /*43f0*/  IMAD.U32 R5, RZ, RZ, UR4 ;  /* 0x00000004ff057e24 */ /* 0x002fe2000f8e00ff */
[----:B------:R-:W-:Y:S02]  /*4400*/  @!UP0 ULEA UR4, UR29, UR32, 0xe ;  /* 0x000000201d048291 */ /* 0x000fe4000f8e70ff */
[----:B------:R-:W-:Y:S01]  /*4410*/  @!P1 IMAD.U32 R0, RZ, RZ, UR6 ;  /* 0x00000006ff009e24 */ /* 0x000fe2000f8e00ff */
[----:B------:R-:W-:Y:S01]  /*4420*/  @!P1 R2UR UR6, R4 ;  /* 0x00000000040692ca */ /* 0x000fe200000e0000 */
[----:B------:R-:W-:Y:S01]  /*4430*/  @P0 IMAD R0, RZ, RZ, UR33 ;  /* 0x00000021ff000e24 */ /* 0x000fe2000f8e02ff */
[----:B------:R-:W-:Y:S01]  /*4440*/  @!P1 R2UR UR7, R5 ;  /* 0x00000000050792ca */ /* 0x000fe200000e0000 */
[----:B------:R-:W-:Y:S01]  /*4450*/  @!UP0 UIADD3 UR24, UPT, UPT, UR4, 0x200, URZ ;  /* 0x0000020004188890 */ /* 0x000fe2000fffe0ff */
[----:B------:R-:W-:Y:S01]  /*4460*/  PLOP3.LUT P0, PT, P1, PT, PT, 0x8, 0x80 ;  /* 0x000000000080781c */ /* 0x000fe20000f0e170 */
[----:B------:R-:W-:Y:S11]  /*4470*/  UMOV UR5, 0x10000000 ;  /* 0x1000000000057882 */ /* 0x000ff60000000000 */
[----:B------:R-:W-:Y:S01]  /*4480*/  @!UPT UIADD3 URZ, UPT, UPT, URZ, URZ, URZ ;  /* 0x000000fffffff290 */ /* 0x000fe2000fffe0ff */
[C---:B------:R-:W-:Y:S02]  /*4490*/  @P0 R2UR.BROADCAST UR27, R0.reuse ;  /* 0x00000000001b02ca */ /* 0x040fe400008e0000 */
[----:B------:R-:W-:Y:S11]  /*44a0*/  PLOP3.LUT P0, PT, P1, PT, PT, 0x8, 0x80 ;  /* 0x000000000080781c */ /* 0x000ff60000f0e170 */
[----:B------:R-:W-:Y:S02]  /*44b0*/  @!UPT UIADD3 URZ, UPT, UPT, URZ, URZ, URZ ;  /* 0x000000fffffff290 */ /* 0x000fe4000fffe0ff */
[C---:B------:R-:W-:Y:S02]  /*44c0*/  @P0 R2UR.BROADCAST UR11, R0.reuse ;  /* 0x00000000000b02ca */ /* 0x040fe400008e0000 */
[----:B------:R-:W-:Y:S01]  /*44d0*/  PLOP3.LUT P0, PT, P1, PT, PT, 0x8, 0x80 ;  /* 0x000000000080781c */ /* 0x000fe20000f0e170 */
[----:B------:R1:W-:Y:S01]  /*44e0*/  @!UP1 UTMALDG.3D [UR24], [UR6], desc[UR8] ;  /* 0x00000818060095b4 */ /* 0x0003e20008011000 */
[----:B------:R-:W-:Y:S01]  /*44f0*/  VOTEU.ALL UP1, P1 ;  /* 0x0000000000ff7886 */ /* 0x000fe20000820000 */
[----:B-1----:R-:W-:Y:S01]  /*4500*/  @!UP0 UIADD3 UR8, UPT, UPT, UR4, 0x1200, URZ ;  /* 0x0000120004088890 */ /* 0x002fe2000fffe0ff */
[----:B------:R-:W-:Y:S08]  /*4510*/  UMOV UR9, UR25 ;  /* 0x0000001900097c82 */ /* 0x000ff00008000000 */
[----:B------:R1:W-:Y:S01]  /*4520*/  @!UP1 UTMALDG.3D [UR8], [UR6], desc[UR18] ;  /* 0x00001208060095b4 */ /* 0x0003e20008011000 */
[----:B------:R-:W-:Y:S01]  /*4530*/  VOTEU.ALL UP1, P1 ;  /* 0x0000000000ff7886 */ /* 0x000fe20000820000 */
[C---:B-1----:R-:W-:Y:S01]  /*4540*/  @P0 R2UR.BROADCAST UR11, R0.reuse ;  /* 0x00000000000b02ca */ /* 0x042fe200008e0000 */
[----:B------:R-:W-:Y:S01]  /*4550*/  @!UP0 UIADD3 UR10, UPT, UPT, UR26, 0x40, URZ ;  /* 0x000000401a0a8890 */ /* 0x000fe2000fffe0ff */
[----:B------:R-:W-:Y:S01]  /*4560*/  PLOP3.LUT P0, PT, P1, PT, PT, 0x8, 0x80 ;  /* 0x000000000080781c */ /* 0x000fe20000f0e170 */
[----:B------:R-:W-:Y:S10]  /*4570*/  @!UP0 UIADD3 UR8, UPT, UPT, UR4, 0x2200, URZ ;  /* 0x0000220004088890 */ /* 0x000ff4000fffe0ff */
[----:B------:R1:W-:Y:S02]  /*4580*/  @!UP1 UTMALDG.3D [UR8], [UR6], desc[UR18] ;  /* 0x00001208060095b4 */ /* 0x0003e40008011000 */
[----:B-1----:R-:W-:Y:S01]  /*4590*/  @P0 R2UR.BROADCAST UR11, R0 ;  /* 0x00000000000b02ca */ /* 0x002fe200008e0000 */
[----:B------:R-:W-:Y:S01]  /*45a0*/  @!UP0 UIADD3 UR10, UPT, UPT, UR26, 0x60, URZ ;  /* 0x000000601a0a8890 */ /* 0x000fe2000fffe0ff */
[----:B------:R-:W-:Y:S01]  /*45b0*/  @!P1 IMAD.MOV.U32 R0, RZ, RZ, 0x4000 ;  /* 0x00004000ff009424 */ /* 0x000fe200078e00ff */
[----:B------:R-:W-:Y:S01]  /*45c0*/  @!UP0 UIADD3 UR8, UPT, UPT, UR4, 0x3200, URZ ;  /* 0x0000320004088890 */ /* 0x000fe2000fffe0ff */
[----:B------:R-:W-:Y:S01]  /*45d0*/  @!P1 IADD3 R4, P0, PT, R12, 0x780, RZ ;  /* 0x000007800c049810 */ /* 0x000fe20007f1e0ff */
[----:B------:R-:W-:Y:S01]  /*45e0*/  VOTEU.ALL UP0, P1 ;  /* 0x0000000000ff7886 */ /* 0x000fe20000800000 */
[----:B------:R-:W-:Y:S03]  /*45f0*/  UMOV UR4, 0x0 ;  /* 0x0000000000047882 */ /* 0x000fe60000000000 */
[----:B------:R-:W-:Y:S04]  /*4600*/  @!P1 IMAD.X R2, RZ, RZ, R13, P0 ;  /* 0x000000ffff029224 */ /* 0x000fe800000e060d */
[----:B------:R1:W-:Y:S01]  /*4610*/  @!UP0 UTMALDG.3D [UR8], [UR6], desc[UR4] ;  /* 0x00000408060085b4 */ /* 0x0003e20008011000 */
[----:B------:R2:W-:Y:S01]  /*4620*/  @!P1 SYNCS.ARRIVE.TRANS64.RED.A0TR RZ, [UR16+0x20], R0 ;  /* 0x00002000ffff99a7 */ /* 0x0005e20008300410 */
[----:B-1----:R-:W-:Y:S04]  /*4630*/  UIADD3 UR4, UPT, UPT, UR29, 0x1, URZ ;  /* 0x000000011d047890 */ /* 0x002fe8000fffe0ff */
[----:B------:R-:W-:Y:S04]  /*4640*/  UISETP.NE.AND UP0, UPT, UR4, 0x3, UPT ;  /* 0x000000030400788c */ /* 0x000fe8000bf05270 */
[----:B------:R-:W-:Y:S02]  /*4650*/  USEL UR18, UR4, URZ, UP0 ;  /* 0x000000ff04127287 */ /* 0x000fe40008000000 */
[----:B------:R-:W-:Y:S02]  /*4660*/  UPRMT UR4, UR46, 0x654, UR25 ;  /* 0x000006542e047896 */ /* 0x000fe40008000019 */
[----:B------:R-:W-:Y:S02]  /*4670*/  USEL UR5, URZ, 0x1, UP0 ;  /* 0x00000001ff057887 */ /* 0x000fe40008000000 */
[----:B------:R-:W-:Y:S04]  /*4680*/  ULEA UR17, UR18, UR32, 0x3 ;  /* 0x0000002012117291 */ /* 0x000fe8000f8e18ff */
[----:B------:R-:W-:Y:S01]  /*4690*/  LOP3.LUT R6, R11, UR5, RZ, 0x3c, !PT ;  /* 0x000000050b067c12 */ /* 0x000fe2000f8e3cff */
[----:B------:R-:W-:Y:S03]  /*46a0*/  SYNCS.ARRIVE.TRANS64.RED.A1T0 RZ, [UR4], RZ ;  /* 0x000000ffffff79a7 */ /* 0x000fe60008100404 */
[----:B------:R-:W-:Y:S04]  /*46b0*/  SHF.L.U32 R5, R6, 0x1f, RZ ;  /* 0x0000001f06057819 */ /* 0x000fe800000006ff */
[----:B------:R-:W1:Y:S02]  /*46c0*/  SYNCS.PHASECHK.TRANS64.TRYWAIT P2, [UR17+0x38], R5 ;  /* 0x00003805ff0075a7 */ /* 0x000e640008041111 */
[----:B-12---:R-:W-:Y:S05]  /*46d0*/  @!P2 BRA `(.L_x_68) ;  /* 0x000000ac00b4a947 */ /* 0x006fea0003800000 */
.L_x_194:
[----:B------:R-:W-:Y:S01]  /*46e0*/  UIADD3 UR9, UPT, UPT, UR17, 0x20, URZ ;  /* 0x0000002011097890 */ /* 0x000fe2000fffe0ff */
[----:B------:R-:W-:Y:S01]  /*46f0*/  @!P1 R2UR UR5, R4 ;  /* 0x00000000040592ca */ /* 0x000fe200000e0000 */
[----:B------:R-:W-:Y:S01]  /*4700*/  UMOV UR10, UR26 ;  /* 0x0000001a000a7c82 */ /* 0x000fe20008000000 */
[----:B------:R-:W-:Y:S01]  /*4710*/  @!P1 R2UR UR4, R2 ;  /* 0x00000000020492ca */ /* 0x000fe200000e0000 */
[----:B------:R-:W-:Y:S01]  /*4720*/  VOTEU.ALL UP1, P1 ;  /* 0x0000000000ff7886 */ /* 0x000fe20000820000 */
[----:B------:R-:W-:Y:S01]  /*4730*/  ISETP.NE.AND P0, PT, RZ, UR34, !P1 ;  /* 0x00000022ff007c0c */ /* 0x000fe2000cf05270 */
[----:B------:R-:W-:Y:S01]  /*4740*/  VOTEU.ALL UP0, P1 ;  /* 0x0000000000ff7886 */ /* 0x000fe20000800000 */
[----:B------:R-:W-:Y:S01]  /*4750*/  IMAD.U32 R2, RZ, RZ, UR33 ;  /* 0x00000021ff027e24 */ /* 0x000fe2000f8e00ff */
[----:B------:R-:W-:Y:S01]  /*4760*/  UMOV UR20, 0x0 ;  /* 0x0000000000147882 */ /* 0x000fe20000000000 */
[----:B------:R-:W-:Y:S01]  /*4770*/  UMOV UR21, 0x10000000 ;  /* 0x1000000000157882 */ /* 0x000fe20000000000 */
[----:B------:R-:W-:Y:S01]  /*4780*/  UMOV UR12, UR36 ;  /* 0x00000024000c7c82 */ /* 0x000fe20008000000 */
[----:B------:R-:W-:Y:S03]  /*4790*/  @!UP0 UIADD3 UR6, UPT, UPT, UR33, 0xc0, URZ ;  /* 0x000000c021068890 */ /* 0x000fe6000fffe0ff */
[----:B------:R-:W-:Y:S01]  /*47a0*/  IMAD.U32 R4, RZ, RZ, UR5 ;  /* 0x00000005ff047e24 */ /* 0x000fe2000f8e00ff */
[----:B------:R-:W-:Y:S01]  /*47b0*/  UMOV UR5, 0x10000000 ;  /* 0x1000000000057882 */ /* 0x000fe20000000000 */
[----:B-1----:R-:W-:Y:S01]  /*47c0*/  IMAD.U32 R5, RZ, RZ, UR4 ;  /* 0x00000004ff057e24 */ /* 0x002fe2000f8e00ff */
[----:B------:R-:W-:Y:S01]  /*47d0*/  @!UP0 ULEA UR4, UR18, UR32, 0xe ;  /* 0x0000002012048291 */ /* 0x000fe2000f8e70ff */
[----:B------:R-:W-:Y:S01]  /*47e0*/  @!P1 IMAD.U32 R0, RZ, RZ, UR6 ;  /* 0x00000006ff009e24 */ /* 0x000fe2000f8e00ff */
[----:B------:R-:W-:Y:S01]  /*47f0*/  @!P1 R2UR UR6, R4 ;  /* 0x00000000040692ca */ /* 0x000fe200000e0000 */
[----:B------:R-:W-:Y:S01]  /*4800*/  @P0 VIADD R0, R2, 0x20 ;  /* 0x0000002002000836 */ /* 0x000fe20000000000 */
[----:B------:R-:W-:Y:S01]  /*4810*/  @!P1 R2UR UR7, R5 ;  /* 0x00000000050792ca */ /* 0x000fe200000e0000 */
[----:B------:R-:W-:Y:S01]  /*4820*/  @!UP0 UIADD3 UR8, UPT, UPT, UR4, 0x200, URZ ;  /* 0x0000020004088890 */ /* 0x000fe2000fffe0ff */
[----:B------:R-:W-:Y:S11]  /*4830*/  PLOP3.LUT P0, PT, P1, PT, PT, 0x8, 0x80 ;  /* 0x000000000080781c */ /* 0x000ff60000f0e170 */
[----:B------:R-:W-:Y:S02]  /*4840*/  @!UPT UIADD3 URZ, UPT, UPT, URZ, URZ, URZ ;  /* 0x000000fffffff290 */ /* 0x000fe4000fffe0ff */
[C---:B------:R-:W-:Y:S02]  /*4850*/  @P0 R2UR.BROADCAST UR11, R0.reuse ;  /* 0x00000000000b02ca */ /* 0x040fe400008e0000 */
[----:B------:R-:W-:Y:S11]  /*4860*/  PLOP3.LUT P0, PT, P1, PT, PT, 0x8, 0x80 ;  /* 0x000000000080781c */ /* 0x000ff60000f0e170 */
[----:B------:R1:W-:Y:S01]  /*4870*/  @!UP1 UTMALDG.3D [UR8], [UR6], desc[UR20] ;  /* 0x00001408060095b4 */ /* 0x0003e20008011000 */
[----:B------:R-:W-:Y:S01]  /*4880*/  VOTEU.ALL UP1, P1 ;  /* 0x0000000000ff7886 */ /* 0x000fe20000820000 */
[C---:B-1----:R-:W-:Y:S01]  /*4890*/  @P0 R2UR.BROADCAST UR11, R0.reuse ;  /* 0x00000000000b02ca */ /* 0x042fe200008e0000 */
[----:B------:R-:W-:Y:S01]  /*48a0*/  @!UP0 UIADD3 UR10, UPT, UPT, UR26, 0x20, URZ ;  /* 0x000000201a0a8890 */ /* 0x000fe2000fffe0ff */
[----:B------:R-:W-:Y:S01]  /*48b0*/  PLOP3.LUT P0, PT, P1, PT, PT, 0x8, 0x80 ;  /* 0x000000000080781c */ /* 0x000fe20000f0e170 */
[----:B------:R-:W-:Y:S10]  /*48c0*/  @!UP0 UIADD3 UR8, UPT, UPT, UR4, 0x1200, URZ ;  /* 0x0000120004088890 */ /* 0x000ff4000fffe0ff */
        /* <DEDUP_REMOVED lines=28> */
.L_x_196:
[----:B------:R-:W-:Y:S01]  /*4a90*/  UIADD3 UR9, UPT, UPT, UR16, 0x20, URZ ;  /* 0x0000002010097890 */ /* 0x000fe2000fffe0ff */
[----:B------:R-:W-:Y:S01]  /*4aa0*/  @!P1 R2UR UR5, R5 ;  /* 0x00000000050592ca */ /* 0x000fe200000e0000 */
[----:B------:R-:W-:Y:S01]  /*4ab0*/  UMOV UR21, 0x10000000 ;  /* 0x1000000000157882 */ /* 0x000fe20000000000 */
[----:B------:R-:W-:Y:S01]  /*4ac0*/  @!P1 R2UR UR4, R4 ;  /* 0x00000000040492ca */ /* 0x000fe200000e0000 */
[----:B------:R-:W-:Y:S01]  /*4ad0*/  UMOV UR10, UR26 ;  /* 0x0000001a000a7c82 */ /* 0x000fe20008000000 */
[----:B------:R-:W-:Y:S01]  /*4ae0*/  ISETP.NE.AND P0, PT, RZ, UR34, !P1 ;  /* 0x00000022ff007c0c */ /* 0x000fe2000cf05270 */
[----:B------:R-:W-:Y:S01]  /*4af0*/  VOTEU.ALL UP0, P1 ;  /* 0x0000000000ff7886 */ /* 0x000fe20000800000 */
[----:B------:R-:W-:Y:S01]  /*4b00*/  VOTEU.ALL UP1, P1 ;  /* 0x0000000000ff7886 */ /* 0x000fe20000820000 */
[----:B------:R-:W-:Y:S01]  /*4b10*/  UMOV UR20, 0x0 ;  /* 0x0000000000147882 */ /* 0x000fe20000000000 */
[----:B------:R-:W-:Y:S02]  /*4b20*/  UMOV UR12, UR36 ;  /* 0x00000024000c7c82 */ /* 0x000fe40008000000 */
[----:B------:R-:W-:Y:S03]  /*4b30*/  @!UP0 UIADD3 UR6, UPT, UPT, UR33, 0xa0, URZ ;  /* 0x000000a021068890 */ /* 0x000fe6000fffe0ff */
[----:B------:R-:W-:Y:S01]  /*4b40*/  IMAD.U32 R4, RZ, RZ, UR5 ;  /* 0x00000005ff047e24 */ /* 0x000fe2000f8e00ff */
[----:B------:R-:W-:Y:S01]  /*4b50*/  UMOV UR5, 0x10000000 ;  /* 0x1000000000057882 */ /* 0x000fe20000000000 */
[----:B------:R-:W-:Y:S01]  /*4b60*/  IMAD.U32 R5, RZ, RZ, UR4 ;  /* 0x00000004ff057e24 */ /* 0x000fe2000f8e00ff */
[----:B------:R-:W-:Y:S01]  /*4b70*/  @!UP0 ULEA UR4, UR18, UR32, 0xe ;  /* 0x0000002012048291 */ /* 0x000fe2000f8e70ff */
[----:B-1----:R-:W-:Y:S01]  /*4b80*/  @!P1 IMAD.U32 R0, RZ, RZ, UR6 ;  /* 0x00000006ff009e24 */ /* 0x002fe2000f8e00ff */
        /* <DEDUP_REMOVED lines=42> */
.L_x_198:
[----:B------:R-:W-:Y:S01]  /*4e30*/  UIADD3 UR25, UPT, UPT, UR21, 0x20, URZ ;  /* 0x0000002015197890 */ /* 0x000fe2000fffe0ff */
[----:B------:R-:W-:Y:S01]  /*4e40*/  @!P1 R2UR UR5, R5 ;  /* 0x00000000050592ca */ /* 0x000fe200000e0000 */
[----:B------:R-:W-:Y:S01]  /*4e50*/  VOTEU.ALL UP1, P1 ;  /* 0x0000000000ff7886 */ /* 0x000fe20000820000 */
[----:B------:R-:W-:Y:S01]  /*4e60*/  @!P1 R2UR UR4, R4 ;  /* 0x00000000040492ca */ /* 0x000fe200000e0000 */
[----:B------:R-:W-:Y:S01]  /*4e70*/  UMOV UR30, 0x0 ;  /* 0x00000000001e7882 */ /* 0x000fe20000000000 */
[----:B------:R-:W-:Y:S01]  /*4e80*/  UMOV UR31, 0x10000000 ;  /* 0x10000000001f7882 */ /* 0x000fe20000000000 */
[----:B------:R-:W-:Y:S01]  /*4e90*/  UMOV UR28, UR36 ;  /* 0x00000024001c7c82 */ /* 0x000fe20008000000 */
[----:B------:R-:W-:Y:S01]  /*4ea0*/  UMOV UR12, UR36 ;  /* 0x00000024000c7c82 */ /* 0x000fe20008000000 */
[----:B------:R-:W-:Y:S01]  /*4eb0*/  UMOV UR9, UR25 ;  /* 0x0000001900097c82 */ /* 0x000fe20008000000 */
[----:B------:R-:W-:Y:S01]  /*4ec0*/  UMOV UR20, UR36 ;  /* 0x0000002400147c82 */ /* 0x000fe20008000000 */
[----:B------:R-:W-:Y:S01]  /*4ed0*/  VOTEU.ALL UP0, P1 ;  /* 0x0000000000ff7886 */ /* 0x000fe20000800000 */
[----:B------:R-:W-:Y:S01]  /*4ee0*/  UMOV UR17, UR25 ;  /* 0x0000001900117c82 */ /* 0x000fe20008000000 */
[----:B-1----:R-:W-:Y:S02]  /*4ef0*/  @!P1 IMAD.MOV.U32 R0, RZ, RZ, 0x4000 ;  /* 0x00004000ff009424 */ /* 0x002fe400078e00ff */
[----:B------:R-:W-:Y:S01]  /*4f00*/  IMAD.U32 R4, RZ, RZ, UR5 ;  /* 0x00000005ff047e24 */ /* 0x000fe2000f8e00ff */
[----:B------:R-:W-:Y:S01]  /*4f10*/  @!UP0 UIMAD UR5, UR34, -0x20, UR33 ;  /* 0xffffffe0220588a4 */ /* 0x000fe2000f8e0221 */
[----:B------:R-:W-:Y:S01]  /*4f20*/  IMAD.U32 R5, RZ, RZ, UR4 ;  /* 0x00000004ff057e24 */ /* 0x000fe2000f8e00ff */
[----:B------:R-:W-:Y:S02]  /*4f30*/  @!UP0 ULEA UR4, UR29, UR32, 0xe ;  /* 0x000000201d048291 */ /* 0x000fe4000f8e70ff */
[----:B------:R-:W-:Y:S01]  /*4f40*/  @!P1 R2UR UR6, R4 ;  /* 0x00000000040692ca */ /* 0x000fe200000e0000 */
[----:B------:R-:W-:Y:S01]  /*4f50*/  @!UP0 UIADD3 UR27, UPT, UPT, UR5, 0x80, URZ ;  /* 0x00000080051b8890 */ /* 0x000fe2000fffe0ff */
[----:B------:R-:W-:Y:S01]  /*4f60*/  @!P1 R2UR UR7, R5 ;  /* 0x00000000050792ca */ /* 0x000fe200000e0000 */
[----:B------:R-:W-:Y:S01]  /*4f70*/  @!UP0 UIADD3 UR24, UPT, UPT, UR4, 0x200, URZ ;  /* 0x0000020004188890 */ /* 0x000fe2000fffe0ff */
[----:B------:R-:W-:Y:S01]  /*4f80*/  @!P1 IADD3 R5, P0, PT, R12, 0x780, RZ ;  /* 0x000007800c059810 */ /* 0x000fe20007f1e0ff */
[----:B------:R-:W-:Y:S02]  /*4f90*/  @!UP0 UIADD3 UR10, UPT, UPT, UR26, 0x20, URZ ;  /* 0x000000201a0a8890 */ /* 0x000fe4000fffe0ff */
[----:B------:R-:W-:Y:S01]  /*4fa0*/  @!UP0 UIADD3 UR8, UPT, UPT, UR4, 0x1200, URZ ;  /* 0x0000120004088890 */ /* 0x000fe2000fffe0ff */
[----:B------:R-:W-:Y:S01]  /*4fb0*/  UMOV UR11, UR27 ;  /* 0x0000001b000b7c82 */ /* 0x000fe20008000000 */
[----:B------:R-:W-:Y:S01]  /*4fc0*/  @!UP0 UIADD3 UR18, UPT, UPT, UR26, 0x40, URZ ;  /* 0x000000401a128890 */ /* 0x000fe2000fffe0ff */
[----:B------:R-:W-:Y:S01]  /*4fd0*/  @!P1 IMAD.X R4, RZ, RZ, R13, P0 ;  /* 0x000000ffff049224 */ /* 0x000fe200000e060d */
[----:B------:R-:W-:Y:S01]  /*4fe0*/  @!UP0 UIADD3 UR16, UPT, UPT, UR4, 0x2200, URZ ;  /* 0x0000220004108890 */ /* 0x000fe2000fffe0ff */
[----:B------:R-:W-:Y:S03]  /*4ff0*/  UMOV UR19, UR27 ;  /* 0x0000001b00137c82 */ /* 0x000fe60008000000 */
[----:B------:R-:W-:Y:S01]  /*5000*/  @!UP1 UTMALDG.3D [UR24], [UR6], desc[UR30] ;  /* 0x00001e18060095b4 */ /* 0x000fe20008011000 */
[----:B------:R-:W-:Y:S05]  /*5010*/  VOTEU.ALL UP1, P1 ;  /* 0x0000000000ff7886 */ /* 0x000fea0000820000 */
[----:B------:R1:W-:Y:S02]  /*5020*/  @!UP1 UTMALDG.3D [UR8], [UR6], desc[UR30] ;  /* 0x00001e08060095b4 */ /* 0x0003e40008011000 */
[----:B-1----:R-:W-:Y:S02]  /*5030*/  @!UP0 UIADD3 UR10, UPT, UPT, UR26, 0x60, URZ ;  /* 0x000000601a0a8890 */ /* 0x002fe4000fffe0ff */
[----:B------:R-:W-:Y:S01]  /*5040*/  @!UP0 UIADD3 UR8, UPT, UPT, UR4, 0x3200, URZ ;  /* 0x0000320004088890 */ /* 0x000fe2000fffe0ff */
[----:B------:R-:W-:Y:S01]  /*5050*/  VOTEU.ALL UP0, P1 ;  /* 0x0000000000ff7886 */ /* 0x000fe20000800000 */
[----:B------:R-:W-:Y:S04]  /*5060*/  UIADD3 UR4, UPT, UPT, UR29, 0x1, URZ ;  /* 0x000000011d047890 */ /* 0x000fe8000fffe0ff */
[----:B------:R-:W-:Y:S01]  /*5070*/  @!UP0 UTMALDG.3D [UR16], [UR6], desc[UR30] ;  /* 0x00001e10060085b4 */ /* 0x000fe20008011000 */
[----:B------:R-:W-:Y:S04]  /*5080*/  UISETP.NE.AND UP0, UPT, UR4, 0x3, UPT ;  /* 0x000000030400788c */ /* 0x000fe8000bf05270 */
[----:B------:R-:W-:Y:S02]  /*5090*/  USEL UR29, UR4, URZ, UP0 ;  /* 0x000000ff041d7287 */ /* 0x000fe40008000000 */
[----:B------:R-:W-:Y:S02]  /*50a0*/  USEL UR5, URZ, 0x1, UP0 ;  /* 0x00000001ff057887 */ /* 0x000fe40008000000 */
[----:B------:R-:W-:Y:S01]  /*50b0*/  VOTEU.ALL UP0, P1 ;  /* 0x0000000000ff7886 */ /* 0x000fe20000800000 */
[----:B------:R-:W-:Y:S03]  /*50c0*/  UPRMT UR4, UR46, 0x654, UR25 ;  /* 0x000006542e047896 */ /* 0x000fe60008000019 */
[----:B------:R-:W-:Y:S01]  /*50d0*/  LOP3.LUT R6, R6, UR5, RZ, 0x3c, !PT ;  /* 0x0000000506067c12 */ /* 0x000fe2000f8e3cff */
[----:B------:R1:W-:Y:S01]  /*50e0*/  @!UP0 UTMALDG.3D [UR8], [UR6], desc[UR30] ;  /* 0x00001e08060085b4 */ /* 0x0003e20008011000 */
[----:B------:R2:W-:Y:S02]  /*50f0*/  @!P1 SYNCS.ARRIVE.TRANS64.RED.A0TR RZ, [UR21+0x20], R0 ;  /* 0x00002000ffff99a7 */ /* 0x0005e40008300415 */
[----:B------:R-:W-:Y:S02]  /*5100*/  SHF.L.U32 R7, R6, 0x1f, RZ ;  /* 0x0000001f06077819 */ /* 0x000fe400000006ff */
[----:B------:R-:W-:Y:S01]  /*5110*/  SYNCS.ARRIVE.TRANS64.RED.A1T0 RZ, [UR4], RZ ;  /* 0x000000ffffff79a7 */ /* 0x000fe20008100404 */
[----:B-1----:R-:W-:Y:S09]  /*5120*/  ULEA UR6, UR29, UR32, 0x3 ;  /* 0x000000201d067291 */ /* 0x002ff2000f8e18ff */
[----:B------:R-:W1:Y:S02]  /*5130*/  SYNCS.PHASECHK.TRANS64.TRYWAIT P2, [UR6+0x38], R7 ;  /* 0x00003807ff0075a7 */ /* 0x000e640008041106 */
[----:B-12---:R-:W-:Y:S05]  /*5140*/  @!P2 BRA `(.L_x_71) ;  /* 0x000000a40060a947 */ /* 0x006fea0003800000 */
.L_x_200:
        /* <DEDUP_REMOVED lines=14> */
[----:B------:R-:W-:Y:S01]  /*5230*/  @!UP0 ULEA UR5, UR34, UR33, 0x5 ;  /* 0x0000002122058291 */ /* 0x000fe2000f8e28ff */
        /* <DEDUP_REMOVED lines=21> */
[----:B------:R1:W-:Y:S01]  /*5390*/  @!UP0 UTMALDG.3D [UR16], [UR30], desc[UR38] ;  /* 0x000026101e0085b4 */ /* 0x0003e20008011000 */
[----:B------:R-:W-:Y:S04]  /*53a0*/  UISETP.NE.AND UP0, UPT, UR4, 0x3, UPT ;  /* 0x000000030400788c */ /* 0x000fe8000bf05270 */
[----:B------:R-:W-:Y:S06]  /*53b0*/  USEL UR5, URZ, 0x1, UP0 ;  /* 0x00000001ff057887 */ /* 0x000fec0008000000 */
[----:B------:R-:W-:Y:S04]  /*53c0*/  LOP3.LUT R6, R6, UR5, RZ, 0x3c, !PT ;  /* 0x0000000506067c12 */ /* 0x000fe8000f8e3cff */
[----:B------:R-:W-:Y:S01]  /*53d0*/  SHF.L.U32 R7, R6, 0x1f, RZ ;  /* 0x0000001f06077819 */ /* 0x000fe200000006ff */
[----:B-1----:R-:W-:Y:S02]  /*53e0*/  USEL UR17, UR4, URZ, UP0 ;  /* 0x000000ff04117287 */ /* 0x002fe40008000000 */
[----:B------:R-:W-:Y:S01]  /*53f0*/  VOTEU.ALL UP0, P1 ;  /* 0x0000000000ff7886 */ /* 0x000fe20000800000 */
[----:B------:R-:W-:Y:S02]  /*5400*/  UPRMT UR4, UR46, 0x654, UR25 ;  /* 0x000006542e047896 */ /* 0x000fe40008000019 */
[----:B------:R-:W-:Y:S02]  /*5410*/  ULEA UR16, UR17, UR32, 0x3 ;  /* 0x0000002011107291 */ /* 0x000fe4000f8e18ff */
[----:B------:R1:W-:Y:S01]  /*5420*/  @!UP0 UTMALDG.3D [UR8], [UR30], desc[UR38] ;  /* 0x000026081e0085b4 */ /* 0x0003e20008011000 */
[----:B------:R1:W-:Y:S04]  /*5430*/  @!P1 SYNCS.ARRIVE.TRANS64.RED.A0TR RZ, [UR6+0x20], R0 ;  /* 0x00002000ffff99a7 */ /* 0x0003e80008300406 */
[----:B------:R-:W-:Y:S02]  /*5440*/  SYNCS.ARRIVE.TRANS64.RED.A1T0 RZ, [UR4], RZ ;  /* 0x000000ffffff79a7 */ /* 0x000fe40008100404 */
[----:B------:R-:W2:Y:S02]  /*5450*/  SYNCS.PHASECHK.TRANS64.TRYWAIT P2, [UR16+0x38], R7 ;  /* 0x00003807ff0075a7 */ /* 0x000ea40008041110 */
[----:B-12---:R-:W-:Y:S05]  /*5460*/  @!P2 BRA `(.L_x_72) ;  /* 0x000000a000b0a947 */ /* 0x006fea0003800000 */
.L_x_202:
        /* <DEDUP_REMOVED lines=58> */
.L_x_204:
[----:B------:R-:W-:Y:S01]  /*5810*/  UIADD3 UR9, UPT, UPT, UR17, 0x20, URZ ;  /* 0x0000002011097890 */ /* 0x000fe2000fffe0ff */
[----:B------:R-:W-:Y:S01]  /*5820*/  @!P1 R2UR UR5, R5 ;  /* 0x00000000050592ca */ /* 0x000fe200000e0000 */
[----:B------:R-:W-:Y:S01]  /*5830*/  UMOV UR10, UR26 ;  /* 0x0000001a000a7c82 */ /* 0x000fe20008000000 */
[----:B------:R-:W-:Y:S01]  /*5840*/  @!P1 R2UR UR4, R4 ;  /* 0x00000000040492ca */ /* 0x000fe200000e0000 */
[----:B------:R-:W-:Y:S01]  /*5850*/  VOTEU.ALL UP1, P1 ;  /* 0x0000000000ff7886 */ /* 0x000fe20000820000 */
[----:B------:R-:W-:Y:S01]  /*5860*/  ISETP.NE.AND P0, PT, RZ, UR34, !P1 ;  /* 0x00000022ff007c0c */ /* 0x000fe2000cf05270 */
[----:B------:R-:W-:Y:S01]  /*5870*/  VOTEU.ALL UP0, P1 ;  /* 0x0000000000ff7886 */ /* 0x000fe20000800000 */
[----:B------:R-:W-:Y:S01]  /*5880*/  UMOV UR20, 0x0 ;  /* 0x0000000000147882 */ /* 0x000fe20000000000 */
        /* <DEDUP_REMOVED lines=50> */
.L_x_206:
[----:B------:R-:W-:Y:S01]  /*5bb0*/  UIADD3 UR9, UPT, UPT, UR16, 0x20, URZ ;  /* 0x0000002010097890 */ /* 0x000fe2000fffe0ff */
[----:B------:R-:W-:Y:S01]  /*5bc0*/  @!P1 R2UR UR5, R4 ;  /* 0x00000000040592ca */ /* 0x000fe200000e0000 */
[----:B------:R-:W-:Y:S01]  /*5bd0*/  UIADD3 UR35, UPT, UPT, UR35, 0x1, URZ ;  /* 0x0000000123237890 */ /* 0x000fe2000fffe0ff */
[----:B------:R-:W-:Y:S01]  /*5be0*/  @!P1 R2UR UR4, R2 ;  /* 0x00000000020492ca */ /* 0x000fe200000e0000 */
[----:B------:R-:W-:Y:S01]  /*5bf0*/  UIADD3 UR27, UPT, UPT, UR13, UR54, URZ ;  /* 0x000000360d1b7290 */ /* 0x000fe2000fffe0ff */
[----:B------:R-:W-:Y:S01]  /*5c00*/  ISETP.NE.OR P0, PT, RZ, UR34, P1 ;  /* 0x00000022ff007c0c */ /* 0x000fe20008f05670 */
[----:B------:R-:W-:Y:S01]  /*5c10*/  VOTEU.ALL UP1, P1 ;  /* 0x0000000000ff7886 */ /* 0x000fe20000820000 */
[----:B------:R-:W-:Y:S01]  /*5c20*/  UMOV UR20, 0x0 ;  /* 0x0000000000147882 */ /* 0x000fe20000000000 */
[----:B------:R-:W-:Y:S01]  /*5c30*/  UMOV UR21, 0x10000000 ;  /* 0x1000000000157882 */ /* 0x000fe20000000000 */
[----:B------:R-:W-:Y:S01]  /*5c40*/  UMOV UR10, UR26 ;  /* 0x0000001a000a7c82 */ /* 0x000fe20008000000 */
[----:B------:R-:W-:Y:S01]  /*5c50*/  UMOV UR12, UR36 ;  /* 0x00000024000c7c82 */ /* 0x000fe20008000000 */
[----:B------:R-:W-:Y:S01]  /*5c60*/  VOTEU.ALL UP0, P1 ;  /* 0x0000000000ff7886 */ /* 0x000fe20000800000 */
[----:B------:R-:W-:Y:S01]  /*5c70*/  VIADD R10, R10, 0x1 ;  /* 0x000000010a0a7836 */ /* 0x000fe20000000000 */
[----:B------:R-:W-:Y:S01]  /*5c80*/  UMOV UR36, UR37 ;  /* 0x0000002500247c82 */ /* 0x000fe20008000000 */
[----:B------:R-:W-:Y:S01]  /*5c90*/  IMAD.U32 R4, RZ, RZ, UR5 ;  /* 0x00000005ff047e24 */ /* 0x000fe2000f8e00ff */
[----:B------:R-:W-:Y:S01]  /*5ca0*/  UMOV UR5, 0x10000000 ;  /* 0x1000000000057882 */ /* 0x000fe20000000000 */
[----:B------:R-:W-:Y:S01]  /*5cb0*/  @!UP0 UIADD3 UR6, UPT, UPT, UR33, 0xe0, URZ ;  /* 0x000000e021068890 */ /* 0x000fe2000fffe0ff */
[----:B-1----:R-:W-:Y:S01]  /*5cc0*/  IMAD.U32 R5, RZ, RZ, UR4 ;  /* 0x00000004ff057e24 */ /* 0x002fe2000f8e00ff */
[----:B------:R-:W-:Y:S04]  /*5cd0*/  @!UP0 ULEA UR4, UR18, UR32, 0xe ;  /* 0x0000002012048291 */ /* 0x000fe8000f8e70ff */
[----:B------:R-:W-:Y:S01]  /*5ce0*/  @!UP0 UIADD3 UR8, UPT, UPT, UR4, 0x200, URZ ;  /* 0x0000020004088890 */ /* 0x000fe2000fffe0ff */
[----:B------:R-:W-:Y:S01]  /*5cf0*/  @!P1 IMAD.U32 R0, RZ, RZ, UR6 ;  /* 0x00000006ff009e24 */ /* 0x000fe2000f8e00ff */
[----:B------:R-:W-:Y:S01]  /*5d00*/  @!P1 R2UR UR6, R4 ;  /* 0x00000000040692ca */ /* 0x000fe200000e0000 */
[----:B------:R-:W-:Y:S01]  /*5d10*/  @!P0 IMAD R0, RZ, RZ, UR33 ;  /* 0x00000021ff008e24 */ /* 0x000fe2000f8e02ff */
[----:B------:R-:W-:Y:S02]  /*5d20*/  @!P1 R2UR UR7, R5 ;  /* 0x00000000050792ca */ /* 0x000fe400000e0000 */
[----:B------:R-:W-:Y:S11]  /*5d30*/  PLOP3.LUT P0, PT, P1, PT, PT, 0x8, 0x80 ;  /* 0x000000000080781c */ /* 0x000ff60000f0e170 */
[----:B------:R-:W-:Y:S02]  /*5d40*/  @!UPT UIADD3 URZ, UPT, UPT, URZ, URZ, URZ ;  /* 0x000000fffffff290 */ /* 0x000fe4000fffe0ff */
[C---:B------:R-:W-:Y:S02]  /*5d50*/  @P0 R2UR.BROADCAST UR11, R0.reuse ;  /* 0x00000000000b02ca */ /* 0x040fe400008e0000 */
[----:B------:R-:W-:Y:S11]  /*5d60*/  PLOP3.LUT P0, PT, P1, PT, PT, 0x8, 0x80 ;  /* 0x000000000080781c */ /* 0x000ff60000f0e170 */
[----:B------:R1:W-:Y:S01]  /*5d70*/  @!UP1 UTMALDG.3D [UR8], [UR6], desc[UR20] ;  /* 0x00001408060095b4 */ /* 0x0003e20008011000 */
[----:B------:R-:W-:Y:S01]  /*5d80*/  VOTEU.ALL UP1, P1 ;  /* 0x0000000000ff7886 */ /* 0x000fe20000820000 */
[----:B-1----:R-:W-:Y:S01]  /*5d90*/  @!UP0 UIADD3 UR10, UPT, UPT, UR26, 0x20, URZ ;  /* 0x000000201a0a8890 */ /* 0x002fe2000fffe0ff */
[C---:B------:R-:W-:Y:S01]  /*5da0*/  @P0 R2UR.BROADCAST UR11, R0.reuse ;  /* 0x00000000000b02ca */ /* 0x040fe200008e0000 */
[----:B------:R-:W-:Y:S01]  /*5db0*/  @!UP0 UIADD3 UR8, UPT, UPT, UR4, 0x1200, URZ ;  /* 0x0000120004088890 */ /* 0x000fe2000fffe0ff */
        /* <DEDUP_REMOVED lines=8> */
[----:B------:R-:W-:Y:S01]  /*5e40*/  UPLOP3.LUT UP1, UPT, UPT, UPT, UPT, 0x80, 0x8 ;  /* 0x000000000008789c */ /* 0x000fe20003f2f070 */
[----:B-1----:R-:W-:Y:S01]  /*5e50*/  @P0 R2UR.BROADCAST UR11, R0 ;  /* 0x00000000000b02ca */ /* 0x002fe200008e0000 */
[----:B------:R-:W-:Y:S01]  /*5e60*/  @!UP0 UIADD3 UR10, UPT, UPT, UR26, 0x60, URZ ;  /* 0x000000601a0a8890 */ /* 0x000fe2000fffe0ff */
[C---:B------:R-:W-:Y:S01]  /*5e70*/  ISETP.NE.AND P0, PT, R10.reuse, 0x2, PT ;  /* 0x000000020a00780c */ /* 0x040fe20003f05270 */
[----:B------:R-:W-:Y:S01]  /*5e80*/  @!UP0 UIADD3 UR8, UPT, UPT, UR4, 0x3200, URZ ;  /* 0x0000320004088890 */ /* 0x000fe2000fffe0ff */
[----:B------:R-:W-:Y:S02]  /*5e90*/  VOTEU.ALL UP0, P1 ;  /* 0x0000000000ff7886 */ /* 0x000fe40000800000 */
[----:B------:R-:W-:Y:S01]  /*5ea0*/  UMOV UR4, 0x0 ;  /* 0x0000000000047882 */ /* 0x000fe20000000000 */
[----:B------:R-:W-:Y:S02]  /*5eb0*/  SEL R0, RZ, 0x1, P0 ;  /* 0x00000001ff007807 */ /* 0x000fe40000000000 */
[----:B------:R-:W-:Y:S02]  /*5ec0*/  SEL R10, R10, RZ, P0 ;  /* 0x000000ff0a0a7207 */ /* 0x000fe40000000000 */
[----:B------:R-:W-:Y:S02]  /*5ed0*/  LOP3.LUT R9, R9, R0, RZ, 0x3c, !PT ;  /* 0x0000000009097212 */ /* 0x000fe400078e3cff */
[----:B------:R1:W-:Y:S01]  /*5ee0*/  @!UP0 UTMALDG.3D [UR8], [UR6], desc[UR4] ;  /* 0x00000408060085b4 */ /* 0x0003e20008011000 */
[----:B------:R2:W-:Y:S01]  /*5ef0*/  @!P1 SYNCS.ARRIVE.TRANS64.RED.A0TR RZ, [UR16+0x20], R3 ;  /* 0x00002003ffff99a7 */ /* 0x0005e20008300410 */
[----:B-1----:R-:W-:Y:S02]  /*5f00*/  UIADD3 UR4, UPT, UPT, UR18, 0x1, URZ ;  /* 0x0000000112047890 */ /* 0x002fe4000fffe0ff */
[----:B------:R-:W-:Y:S02]  /*5f10*/  UIADD3 UR11, UPT, UPT, UR14, UR52, URZ ;  /* 0x000000340e0b7290 */ /* 0x000fe4000fffe0ff */
[----:B------:R-:W-:Y:S04]  /*5f20*/  UISETP.NE.AND UP0, UPT, UR4, 0x3, UPT ;  /* 0x000000030400788c */ /* 0x000fe8000bf05270 */
[----:B------:R-:W-:Y:S02]  /*5f30*/  USEL UR29, UR4, URZ, UP0 ;  /* 0x000000ff041d7287 */ /* 0x000fe40008000000 */
[----:B------:R-:W-:Y:S02]  /*5f40*/  UPRMT UR4, UR46, 0x654, UR9 ;  /* 0x000006542e047896 */ /* 0x000fe40008000009 */
[----:B------:R-:W-:Y:S06]  /*5f50*/  USEL UR5, URZ, 0x1, UP0 ;  /* 0x00000001ff057887 */ /* 0x000fec0008000000 */
[----:B------:R-:W-:Y:S01]  /*5f60*/  LOP3.LUT R11, R6, UR5, RZ, 0x3c, !PT ;  /* 0x00000005060b7c12 */ /* 0x000fe2000f8e3cff */
[----:B------:R-:W-:Y:S01]  /*5f70*/  SYNCS.ARRIVE.TRANS64.RED.A1T0 RZ, [UR4], RZ ;  /* 0x000000ffffff79a7 */ /* 0x000fe20008100404 */
[----:B------:R-:W-:Y:S05]  /*5f80*/  BRA.U UP3, `(.L_x_75) ;  /* 0xffffffd903b87547 */ /* 0x000fea000b83ffff */
[----:B------:R-:W-:Y:S01]  /*5f90*/  UIADD3 UR32, UPT, UPT, UR32, 0x38, URZ ;  /* 0x0000003820207890 */ /* 0x000fe2000fffe0ff */
[----:B--2---:R-:W-:-:S03]  /*5fa0*/  SHF.L.U32 R3, R11, 0x1f, RZ ;  /* 0x0000001f0b037819 */ /* 0x004fc600000006ff */
[----:B------:R-:W-:-:S09]  /*5fb0*/  ULEA UR4, UR29, UR32, 0x3 ;  /* 0x000000201d047291 */ /* 0x000fd2000f8e18ff */
[----:B------:R-:W1:Y:S02]  /*5fc0*/  SYNCS.PHASECHK.TRANS64.TRYWAIT P0, [UR4], R3 ;  /* 0x00000003ff0075a7 */ /* 0x000e640008001104 */
[----:B-1----:R-:W-:Y:S05]  /*5fd0*/  @!P0 BRA `(.L_x_76) ;  /* 0x00000098001c8947 */ /* 0x002fea0003800000 */
.L_x_208:
[----:B------:R-:W-:-:S04]  /*5fe0*/  UIADD3 UR4, UPT, UPT, UR29, 0x1, URZ ;  /* 0x000000011d047890 */ /* 0x000fc8000fffe0ff */
[----:B------:R-:W-:-:S04]  /*5ff0*/  UISETP.NE.AND UP0, UPT, UR4, 0x3, UPT ;  /* 0x000000030400788c */ /* 0x000fc8000bf05270 */
[----:B------:R-:W-:Y:S02]  /*6000*/  USEL UR6, URZ, 0x1, UP0 ;  /* 0x00000001ff067887 */ /* 0x000fe40008000000 */
[----:B------:R-:W-:-:S04]  /*6010*/  USEL UR4, UR4, URZ, UP0 ;  /* 0x000000ff04047287 */ /* 0x000fc80008000000 */
[----:B------:R-:W-:Y:S01]  /*6020*/  ULEA UR5, UR4, UR32, 0x3 ;  /* 0x0000002004057291 */ /* 0x000fe2000f8e18ff */
[----:B------:R-:W-:-:S04]  /*6030*/  LOP3.LUT R11, R11, UR6, RZ, 0x3c, !PT ;  /* 0x000000060b0b7c12 */ /* 0x000fc8000f8e3cff */
[----:B-1----:R-:W-:-:S04]  /*6040*/  SHF.L.U32 R3, R11, 0x1f, RZ ;  /* 0x0000001f0b037819 */ /* 0x002fc800000006ff */
[----:B------:R-:W1:Y:S02]  /*6050*/  SYNCS.PHASECHK.TRANS64.TRYWAIT P0, [UR5], R3 ;  /* 0x00000003ff0075a7 */ /* 0x000e640008001105 */
[----:B-1----:R-:W-:Y:S05]  /*6060*/  @!P0 BRA `(.L_x_77) ;  /* 0x0000009800108947 */ /* 0x002fea0003800000 */
.L_x_210:
        /* <DEDUP_REMOVED lines=8> */
.L_x_78:
[----:B-1----:R1:W2:Y:S02]  /*60f0*/  SYNCS.PHASECHK.TRANS64.TRYWAIT P0, [R0+URZ], R3 ;  /* 0x00000003000075a7 */ /* 0x0022a400080011ff */
[----:B--2---:R-:W-:Y:S05]  /*6100*/  @!P0 NANOSLEEP.SYNCS 0x989680 ;  /* 0x009896800000895d */ /* 0x004fea0003900000 */
[----:B------:R-:W2:Y:S02]  /*6110*/  @!P0 SYNCS.PHASECHK.TRANS64 P0, [R0+URZ], R3 ;  /* 0x00000003000085a7 */ /* 0x000ea400080010ff */
[----:B--23--:R-:W-:Y:S05]  /*6120*/  @P0 EXIT ;  /* 0x000000000000094d */ /* 0x00cfea0003800000 */
[----:B------:R-:W-:Y:S05]  /*6130*/  BRA `(.L_x_78) ;  /* 0xfffffffc00ec7947 */ /* 0x000fea000383ffff */
.L_x_60:
[----:B------:R-:W-:-:S06]  /*6140*/  UISETP.GE.AND UP0, UPT, UR20, 0x4, UPT ;  /* 0x000000041400788c */ /* 0x000fcc000bf06270 */
[----:B------:R-:W-:-:S13]  /*6150*/  PLOP3.LUT P0, PT, PT, PT, UP0, 0x80, 0x8 ;  /* 0x000000000008781c */ /* 0x000fda0003f0f008 */
[----:B------:R-:W-:Y:S05]  /*6160*/  @!P0 EXIT ;  /* 0x000000000000894d */ /* 0x000fea0003800000 */
[----:B------:R-:W-:Y:S01]  /*6170*/  BAR.SYNC.DEFER_BLOCKING 0x6, 0xa0 ;  /* 0x0182800000007b1d */ /* 0x000fe20000010000 */
[----:B------:R-:W-:Y:S02]  /*6180*/  HFMA2 R92, -RZ, RZ, 0, 2.384185791015625e-06 ;  /* 0x00000028ff5c7431 */ /* 0x000fe400000001ff */
[C---:B------:R-:W-:Y:S01]  /*6190*/  IMAD.SHL.U32 R0, R93.reuse, 0x4, RZ ;  /* 0x000000045d007824 */ /* 0x040fe200078e00ff */
[C---:B------:R-:W-:Y:S01]  /*61a0*/  SHF.L.U32 R2, R93.reuse, 0x10, RZ ;  /* 0x000000105d027819 */ /* 0x040fe200000006ff */
[C---:B------:R-:W-:Y:S01]  /*61b0*/  IMAD.SHL.U32 R91, R93.reuse, 0x80, RZ ;  /* 0x000000805d5b7824 */ /* 0x040fe200078e00ff */
[----:B------:R-:W-:Y:S01]  /*61c0*/  R2P PR, R93, 0x18 ;  /* 0x000000185d007804 */ /* 0x000fe20000000000 */
[----:B------:R-:W-:Y:S01]  /*61d0*/  UMOV UR4, 0x400 ;  /* 0x0000040000047882 */ /* 0x000fe20000000000 */
[----:B------:R-:W1:Y:S01]  /*61e0*/  LDCU.64 UR6, c[0x0][0xa88] ;  /* 0x00015100ff0677ac */ /* 0x000e620008000a00 */
[----:B------:R-:W2:Y:S01]  /*61f0*/  LDC.64 R76, c[0x0][0xab0] ;  /* 0x0002ac00ff4c7b82 */ /* 0x000ea20000000a00 */
[----:B------:R-:W-:Y:S01]  /*6200*/  LOP3.LUT R2, R2, 0x600000, RZ, 0xc0, !PT ;  /* 0x0060000002027812 */ /* 0x000fe200078ec0ff */
[----:B------:R-:W-:Y:S01]  /*6210*/  IMAD.MOV.U32 R90, RZ, RZ, 0x50 ;  /* 0x00000050ff5a7424 */ /* 0x000fe200078e00ff */
[----:B------:R-:W-:Y:S01]  /*6220*/  ULEA UR4, UR46, UR4, 0x18 ;  /* 0x000000042e047291 */ /* 0x000fe2000f8ec0ff */
[----:B------:R-:W-:Y:S01]  /*6230*/  LOP3.LUT R91, R91, 0x307c, R0, 0xc8, !PT ;  /* 0x0000307c5b5b7812 */ /* 0x000fe200078ec800 */
[----:B------:R-:W3:Y:S01]  /*6240*/  LDCU UR5, c[0x0][0x370] ;  /* 0x00006e00ff0577ac */ /* 0x000ee20008000800 */
[----:B------:R-:W-:-:S02]  /*6250*/  LOP3.LUT R93, R93, 0x60, RZ, 0xc0, !PT ;  /* 0x000000605d5d7812 */ /* 0x000fc400078ec0ff */
[----:B------:R-:W-:Y:S01]  /*6260*/  CS2R R88, SRZ ;  /* 0x0000000000587805 */ /* 0x000fe2000001ff00 */
[----:B------:R-:W4:Y:S01]  /*6270*/  LDC.64 R74, c[0x0][0xaa8] ;  /* 0x0002aa00ff4a7b82 */ /* 0x000f220000000a00 */
[----:B------:R-:W-:Y:S01]  /*6280*/  SEL R92, R92, 0x18, !P3 ;  /* 0x000000185c5c7807 */ /* 0x000fe20005800000 */
[----:B------:R-:W2:Y:S01]  /*6290*/  LDCU.64 UR58, c[0x0][0x348] ;  /* 0x00006900ff3a77ac */ /* 0x000ea20008000a00 */
[----:B------:R-:W-:Y:S01]  /*62a0*/  SEL R90, R90, 0x30, !P4 ;  /* 0x000000305a5a7807 */ /* 0x000fe20006000000 */
[----:B------:R-:W-:Y:S01]  /*62b0*/  UMOV UR56, 0x1 ;  /* 0x0000000100387882 */ /* 0x000fe20000000000 */
[----:B------:R-:W2:Y:S01]  /*62c0*/  LDCU UR45, c[0x0][0xd0c] ;  /* 0x0001a180ff2d77ac */ /* 0x000ea20008000800 */
[----:B------:R-:W2:Y:S01]  /*62d0*/  LDS R3, [UR4+0xe0] ;  /* 0x0000e004ff037984 */ /* 0x000ea20008000800 */
[----:B-1----:R-:W-:Y:S02]  /*62e0*/  IMAD.U32 R82, RZ, RZ, UR6 ;  /* 0x00000006ff527e24 */ /* 0x002fe4000f8e00ff */
[----:B------:R-:W-:Y:S01]  /*62f0*/  IMAD.U32 R81, RZ, RZ, UR7 ;  /* 0x00000007ff517e24 */ /* 0x000fe2000f8e00ff */
[----:B------:R-:W1:Y:S01]  /*6300*/  LDCU.64 UR6, c[0x0][0xa90] ;  /* 0x00015200ff0677ac */ /* 0x000e620008000a00 */
[----:B---3--:R-:W-:Y:S01]  /*6310*/  IMAD.U32 R85, RZ, RZ, UR5 ;  /* 0x00000005ff557e24 */ /* 0x008fe2000f8e00ff */
[----:B------:R-:W-:Y:S01]  /*6320*/  UIADD3 UR4, UPT, UPT, UR4, 0x200, URZ ;  /* 0x0000020004047890 */ /* 0x000fe2000fffe0ff */
[----:B------:R-:W3:Y:S05]  /*6330*/  LDCU UR41, c[0x0][0xd30] ;  /* 0x0001a600ff2977ac */ /* 0x000eea0008000800 */
[----:B------:R-:W-:Y:S01]  /*6340*/  IMAD.U32 R95, RZ, RZ, UR4 ;  /* 0x00000004ff5f7e24 */ /* 0x000fe2000f8e00ff */
[----:B------:R-:W-:Y:S01]  /*6350*/  IADD3 R91, PT, PT, R91, UR4, RZ ;  /* 0x000000045b5b7c10 */ /* 0x000fe2000fffe0ff */
[----:B------:R-:W2:Y:S01]  /*6360*/  LDCU.64 UR42, c[0x0][0xd28] ;  /* 0x0001a500ff2a77ac */ /* 0x000ea20008000a00 */
[----:B------:R-:W2:Y:S01]  /*6370*/  LDCU.128 UR60, c[0x0][0xd10] ;  /* 0x0001a200ff3c77ac */ /* 0x000ea20008000c00 */
[----:B-1----:R-:W-:Y:S01]  /*6380*/  MOV R84, UR6 ;  /* 0x0000000600547c02 */ /* 0x002fe20008000f00 */
[----:B------:R-:W-:Y:S01]  /*6390*/  IMAD.U32 R83, RZ, RZ, UR7 ;  /* 0x00000007ff537e24 */ /* 0x000fe2000f8e00ff */
[----:B------:R-:W1:Y:S01]  /*63a0*/  LDCU UR57, c[0x0][0x374] ;  /* 0x00006e80ff3977ac */ /* 0x000e620008000800 */
[----:B------:R-:W-:Y:S01]  /*63b0*/  UMOV UR37, URZ ;  /* 0x000000ff00257c82 */ /* 0x000fe20008000000 */
[----:B------:R-:W-:Y:S01]  /*63c0*/  UMOV UR52, URZ ;  /* 0x000000ff00347c82 */ /* 0x000fe20008000000 */
[----:B------:R-:W-:Y:S01]  /*63d0*/  UMOV UR55, URZ ;  /* 0x000000ff00377c82 */ /* 0x000fe20008000000 */
[----:B------:R-:W-:Y:S01]  /*63e0*/  UMOV UR53, URZ ;  /* 0x000000ff00357c82 */ /* 0x000fe20008000000 */
[----:B--23--:R-:W-:-:S07]  /*63f0*/  IMAD.IADD R2, R3, 0x1, R2 ;  /* 0x0000000103027824 */ /* 0x00cfce00078e0202 */
.L_x_169:
[----:B------:R-:W2:Y:S01]  /*6400*/  S2UR UR40, SR_CgaCtaId ;  /* 0x00000000002879c3 */ /* 0x000ea20000008800 */
[----:B------:R-:W-:Y:S01]  /*6410*/  UMOV UR4, 0x400 ;  /* 0x0000040000047882 */ /* 0x000fe20000000000 */
[----:B------:R-:W-:Y:S01]  /*6420*/  SHF.L.U32 R3, R89, 0x1f, RZ ;  /* 0x0000001f59037819 */ /* 0x000fe200000006ff */
[----:B--2---:R-:W-:Y:S06]  /*6430*/  ULEA UR47, UR40, UR4, 0x18 ;  /* 0x00000004282f7291 */ /* 0x004fec000f8ec0ff */
[C---:B------:R-:W-:Y:S02]  /*6440*/  LEA R0, R88.reuse, UR47, 0x3 ;  /* 0x0000002f58007c11 */ /* 0x040fe4000f8e18ff */
[----:B------:R-:W-:Y:S02]  /*6450*/  LEA R5, R88, UR47, 0x4 ;  /* 0x0000002f58057c11 */ /* 0x000fe4000f8e20ff */
[----:B------:R-:W2:Y:S02]  /*6460*/  SYNCS.PHASECHK.TRANS64.TRYWAIT P0, [R0+URZ+0x60], R3 ;  /* 0x00006003000075a7 */ /* 0x000ea400080011ff */
[----:B--23--:R-:W-:Y:S05]  /*6470*/  @!P0 BRA `(.L_x_79) ;  /* 0x0000009400248947 */ /* 0x00cfea0003800000 */
.L_x_211:
[----:B------:R-:W-:Y:S01]  /*6480*/  R2UR UR7, R94 ;  /* 0x000000005e0772ca */ /* 0x000fe200000e0000 */
[----:B------:R-:W3:Y:S01]  /*6490*/  LDS.128 R4, [R5+0xc0] ;  /* 0x0000c00005047984 */ /* 0x000ee20000000c00 */
[----:B--2---:R-:W-:Y:S01]  /*64a0*/  VIADD R0, R0, 0x70 ;  /* 0x0000007000007836 */ /* 0x004fe20000000000 */
[----:B------:R-:W-:Y:S04]  /*64b0*/  UISETP.GE.AND UP0, UPT, UR44, 0x1, UPT ;  /* 0x000000012c00788c */ /* 0x000fe8000bf06270 */
[----:B------:R-:W-:Y:S01]  /*64c0*/  PRMT R0, RZ, 0x654, R0 ;  /* 0x00000654ff007816 */ /* 0x000fe20000000000 */
[----:B------:R-:W-:Y:S01]  /*64d0*/  @!PT LDS RZ, [RZ] ;  /* 0x00000000fffff984 */ /* 0x000fe20000000800 */
[----:B------:R-:W-:Y:S01]  /*64e0*/  @!PT LDS RZ, [RZ] ;  /* 0x00000000fffff984 */ /* 0x000fe20000000800 */
[----:B------:R-:W-:Y:S01]  /*64f0*/  @!PT LDS RZ, [RZ] ;  /* 0x00000000fffff984 */ /* 0x000fe20000000800 */
[----:B------:R-:W-:Y:S01]  /*6500*/  @!PT LDS RZ, [RZ] ;  /* 0x00000000fffff984 */ /* 0x000fe20000000800 */
[----:B------:R2:W-:Y:S06]  /*6510*/  MEMBAR.ALL.CTA ;  /* 0x0000000000007992 */ /* 0x0005ec0000008000 */
[----:B--2---:R-:W2:Y:S02]  /*6520*/  FENCE.VIEW.ASYNC.S ;  /* 0x00000000000073c6 */ /* 0x004ea40000000000 */
[----:B--2---:R2:W-:Y:S01]  /*6530*/  SYNCS.ARRIVE.TRANS64.RED.A1T0 RZ, [R0+URZ], RZ ;  /* 0x000000ff00ff79a7 */ /* 0x0045e200081004ff */
[----:B---3--:R-:W-:Y:S11]  /*6540*/  LOP3.LUT P0, RZ, R6, 0x1, RZ, 0xc0, !PT ;  /* 0x0000000106ff7812 */ /* 0x008ff6000780c0ff */
[----:B------:R-:W-:Y:S02]  /*6550*/  @!UPT UIADD3 URZ, UPT, UPT, URZ, URZ, URZ ;  /* 0x000000fffffff290 */ /* 0x000fe4000fffe0ff */
[----:B------:R-:W-:Y:S01]  /*6560*/  VOTEU.ANY UP1, P0 ;  /* 0x0000000000ff7886 */ /* 0x000fe20000020100 */
[----:B------:R-:W-:Y:S01]  /*6570*/  PLOP3.LUT P0, PT, PT, PT, UP1, 0x80, 0x8 ;  /* 0x000000000008781c */ /* 0x000fe20003f0f018 */
[----:B------:R-:W-:Y:S06]  /*6580*/  UP2UR UR4, UPR, URZ, 0x2 ;  /* 0x00000002ff047883 */ /* 0x000fec0008000000 */
[----:B------:R-:W-:Y:S06]  /*6590*/  IMAD.U32 R96, RZ, RZ, UR4 ;  /* 0x00000004ff607e24 */ /* 0x000fec000f8e00ff */
[----:B------:R-:W-:Y:S02]  /*65a0*/  @P0 SHF.R.U32.HI R3, RZ, 0x10, R5 ;  /* 0x00000010ff030819 */ /* 0x000fe40000011605 */
[----:B------:R-:W-:Y:S02]  /*65b0*/  @P0 MOV R8, R4 ;  /* 0x0000000400080202 */ /* 0x000fe40000000f00 */
[----:B------:R-:W-:Y:S02]  /*65c0*/  @P0 R2UR UR4, R3 ;  /* 0x00000000030402ca */ /* 0x000fe400000e0000 */
[----:B------:R-:W-:Y:S02]  /*65d0*/  @P0 LOP3.LUT R4, R5, 0xffff, RZ, 0xc0, !PT ;  /* 0x0000ffff05040812 */ /* 0x000fe400078ec0ff */
[----:B------:R-:W-:Y:S02]  /*65e0*/  @P0 R2UR UR6, R8 ;  /* 0x00000000080602ca */ /* 0x000fe400000e0000 */
[----:B------:R-:W-:Y:S07]  /*65f0*/  @P0 R2UR UR5, R4 ;  /* 0x00000000040502ca */ /* 0x000fee00000e0000 */
[----:B------:R-:W-:Y:S02]  /*6600*/  @UP1 UMOV UR7, UR4 ;  /* 0x0000000400071c82 */ /* 0x000fe40008000000 */
[----:B------:R-:W-:Y:S02]  /*6610*/  IMAD.U32 R94, RZ, RZ, UR7 ;  /* 0x00000007ff5e7e24 */ /* 0x000fe4000f8e00ff */
[----:B------:R-:W-:Y:S02]  /*6620*/  @UP1 UMOV UR39, UR6 ;  /* 0x0000000600271c82 */ /* 0x000fe40008000000 */
[----:B------:R-:W-:Y:S01]  /*6630*/  @UP1 UMOV UR38, UR5 ;  /* 0x0000000500261c82 */ /* 0x000fe20008000000 */
[----:B--2---:R-:W-:Y:S05]  /*6640*/  BRA.U !UP0, `(.L_x_80) ;  /* 0x0000000108d07547 */ /* 0x004fea000b800000 */
[----:B------:R-:W2:Y:S01]  /*6650*/  LDCU UR14, c[0x0][0xd20] ;  /* 0x0001a400ff0e77ac */ /* 0x000ea20008000800 */
[----:B------:R-:W-:Y:S01]  /*6660*/  R2UR UR10, R85 ;  /* 0x00000000550a72ca */ /* 0x000fe200000e0000 */
[----:B-1----:R-:W-:Y:S02]  /*6670*/  UIMAD.WIDE.U32 UR4, UR57, UR63, URZ ;  /* 0x0000003f390472a5 */ /* 0x002fe4000f8e00ff */
[----:B------:R-:W-:Y:S02]  /*6680*/  UISETP.NE.AND UP0, UPT, UR62, 0x1, UPT ;  /* 0x000000013e00788c */ /* 0x000fe4000bf05270 */
[----:B------:R-:W-:Y:S02]  /*6690*/  UIMAD.WIDE.U32 UR8, UR38, UR63, URZ ;  /* 0x0000003f260872a5 */ /* 0x000fe4000f8e00ff */
[----:B------:R-:W-:Y:S02]  /*66a0*/  UISETP.NE.AND UP1, UPT, UR45, 0x1, UPT ;  /* 0x000000012d00788c */ /* 0x000fe4000bf25270 */
[----:B------:R-:W-:Y:S04]  /*66b0*/  UIMAD.WIDE.U32 UR12, UR39, UR60, URZ ;  /* 0x0000003c270c72a5 */ /* 0x000fe8000f8e00ff */
[----:B------:R-:W-:Y:S02]  /*66c0*/  UIMAD.WIDE.U32 UR6, UR10, UR60, URZ ;  /* 0x0000003c0a0672a5 */ /* 0x000fe4000f8e00ff */
[----:B------:R-:W-:Y:S01]  /*66d0*/  UISETP.NE.AND UP2, UPT, UR44, 0x1, UPT ;  /* 0x000000012c00788c */ /* 0x000fe2000bf45270 */
[----:B------:R-:W-:Y:S02]  /*66e0*/  UMOV UR4, UR5 ;  /* 0x0000000500047c82 */ /* 0x000fe40008000000 */
[----:B--2---:R-:W-:Y:S03]  /*66f0*/  USHF.R.U32.HI UR5, URZ, UR14, UR4 ;  /* 0x0000000eff057299 */ /* 0x004fe60008011604 */
[----:B------:R-:W-:Y:S02]  /*6700*/  UMOV UR4, UR7 ;  /* 0x0000000700047c82 */ /* 0x000fe40008000000 */
[----:B------:R-:W-:Y:S02]  /*6710*/  USHF.R.U32.HI UR7, URZ, UR61, UR4 ;  /* 0x0000003dff077299 */ /* 0x000fe40008011604 */
[----:B------:R-:W-:Y:S02]  /*6720*/  USEL UR4, UR57, UR5, !UP0 ;  /* 0x0000000539047287 */ /* 0x000fe4000c000000 */
[----:B------:R-:W-:Y:S01]  /*6730*/  USEL UR7, UR10, UR7, !UP1 ;  /* 0x000000070a077287 */ /* 0x000fe2000c800000 */
[----:B------:R-:W-:Y:S01]  /*6740*/  UMOV UR5, UR9 ;  /* 0x0000000900057c82 */ /* 0x000fe20008000000 */
[----:B------:R-:W-:Y:S02]  /*6750*/  UIMAD.WIDE.U32 UR8, UR4, UR42, URZ ;  /* 0x0000002a040872a5 */ /* 0x000fe4000f8e00ff */
[----:B------:R-:W-:Y:S03]  /*6760*/  USHF.R.U32.HI UR6, URZ, UR14, UR5 ;  /* 0x0000000eff067299 */ /* 0x000fe60008011605 */
[----:B------:R-:W-:Y:S01]  /*6770*/  UMOV UR5, UR13 ;  /* 0x0000000d00057c82 */ /* 0x000fe20008000000 */
[----:B------:R-:W-:Y:S02]  /*6780*/  UIMAD.WIDE.U32 UR12, UR7, UR42, URZ ;  /* 0x0000002a070c72a5 */ /* 0x000fe4000f8e00ff */
[----:B------:R-:W-:Y:S02]  /*6790*/  USEL UR6, UR38, UR6, !UP0 ;  /* 0x0000000626067287 */ /* 0x000fe4000c000000 */
[----:B------:R-:W-:Y:S01]  /*67a0*/  USHF.R.U32.HI UR5, URZ, UR61, UR5 ;  /* 0x0000003dff057299 */ /* 0x000fe20008011605 */
[----:B------:R-:W-:Y:S02]  /*67b0*/  UMOV UR8, UR9 ;  /* 0x0000000900087c82 */ /* 0x000fe40008000000 */
[----:B------:R-:W-:Y:S02]  /*67c0*/  @UP2 USHF.R.U32.HI UR4, URZ, UR43, UR8 ;  /* 0x0000002bff042299 */ /* 0x000fe40008011608 */
[----:B------:R-:W-:Y:S02]  /*67d0*/  USEL UR5, UR39, UR5, !UP1 ;  /* 0x0000000527057287 */ /* 0x000fe4000c800000 */
[----:B------:R-:W-:Y:S01]  /*67e0*/  UIMAD UR4, UR44, UR4, URZ ;  /* 0x000000042c0472a4 */ /* 0x000fe2000f8e02ff */
[----:B------:R-:W-:Y:S01]  /*67f0*/  UMOV UR8, UR13 ;  /* 0x0000000d00087c82 */ /* 0x000fe20008000000 */
[----:B------:R-:W-:Y:S02]  /*6800*/  UIMAD.WIDE.U32 UR12, UR6, UR42, URZ ;  /* 0x0000002a060c72a5 */ /* 0x000fe4000f8e00ff */
[----:B------:R-:W-:Y:S02]  /*6810*/  @UP2 USHF.R.U32.HI UR7, URZ, UR43, UR8 ;  /* 0x0000002bff072299 */ /* 0x000fe40008011608 */
[----:B------:R-:W-:Y:S02]  /*6820*/  UISETP.GE.AND UP0, UPT, UR6, UR4, UPT ;  /* 0x000000040600728c */ /* 0x000fe4000bf06270 */
[----:B------:R-:W-:Y:S01]  /*6830*/  UIMAD UR8, UR44, UR7, URZ ;  /* 0x000000072c0872a4 */ /* 0x000fe2000f8e02ff */
[----:B------:R-:W-:Y:S03]  /*6840*/  UMOV UR4, UR13 ;  /* 0x0000000d00047c82 */ /* 0x000fe60008000000 */
[----:B------:R-:W-:Y:S02]  /*6850*/  UISETP.GE.OR UP0, UPT, UR5, UR8, UP0 ;  /* 0x000000080500728c */ /* 0x000fe40008706670 */
[----:B------:R-:W-:Y:S02]  /*6860*/  USHF.R.U32.HI UR4, URZ, UR43, UR4 ;  /* 0x0000002bff047299 */ /* 0x000fe40008011604 */
[----:B------:R-:W-:Y:S02]  /*6870*/  UIMAD.WIDE.U32 UR8, UR5, UR42, URZ ;  /* 0x0000002a050872a5 */ /* 0x000fe4000f8e00ff */
[----:B------:R-:W-:Y:S02]  /*6880*/  USEL UR12, UR6, UR4, !UP2 ;  /* 0x00000004060c7287 */ /* 0x000fe4000d000000 */
[----:B------:R-:W-:Y:S02]  /*6890*/  UIADD3 UR8, UPT, UPT, -UR5, URZ, URZ ;  /* 0x000000ff05087290 */ /* 0x000fe4000fffe1ff */
[----:B------:R-:W-:Y:S01]  /*68a0*/  UIADD3 UR10, UPT, UPT, -UR12, URZ, URZ ;  /* 0x000000ff0c0a7290 */ /* 0x000fe2000fffe1ff */
[----:B------:R-:W-:Y:S01]  /*68b0*/  @!UP0 UMOV UR4, UR9 ;  /* 0x0000000900048c82 */ /* 0x000fe20008000000 */
[----:B------:R-:W-:Y:S02]  /*68c0*/  UIADD3 UR9, UPT, UPT, -UR6, URZ, URZ ;  /* 0x000000ff06097290 */ /* 0x000fe4000fffe1ff */
[----:B------:R-:W-:Y:S02]  /*68d0*/  @!UP0 USHF.R.U32.HI UR4, URZ, UR43, UR4 ;  /* 0x0000002bff048299 */ /* 0x000fe40008011604 */
[----:B------:R-:W-:Y:S02]  /*68e0*/  UIMAD UR10, UR44, UR10, UR6 ;  /* 0x0000000a2c0a72a4 */ /* 0x000fe4000f8e0206 */
[----:B------:R-:W-:Y:S04]  /*68f0*/  @!UP0 USEL UR4, UR5, UR4, !UP2 ;  /* 0x0000000405048287 */ /* 0x000fe8000d000000 */
[----:B------:R-:W-:Y:S02]  /*6900*/  @!UP0 UIMAD UR10, UR7, UR10, UR4 ;  /* 0x0000000a070a82a4 */ /* 0x000fe4000f8e0204 */
[----:B------:R-:W-:Y:S02]  /*6910*/  @!UP0 UIADD3 UR12, UPT, UPT, UR12, -UR4, URZ ;  /* 0x800000040c0c8290 */ /* 0x000fe4000fffe0ff */
[----:B------:R-:W-:Y:S02]  /*6920*/  UIMAD UR7, UR45, UR8, UR39 ;  /* 0x000000082d0772a4 */ /* 0x000fe4000f8e0227 */
[----:B------:R-:W-:Y:S02]  /*6930*/  @!UP0 UIMAD UR6, UR12, UR44, UR5 ;  /* 0x0000002c0c0682a4 */ /* 0x000fe4000f8e0205 */
[----:B------:R-:W-:Y:S01]  /*6940*/  UIMAD UR4, UR62, UR9, UR38 ;  /* 0x000000093e0472a4 */ /* 0x000fe2000f8e0226 */
[----:B------:R-:W-:Y:S02]  /*6950*/  @!UP0 UMOV UR5, UR10 ;  /* 0x0000000a00058c82 */ /* 0x000fe40008000000 */
[----:B------:R-:W-:Y:S02]  /*6960*/  UIMAD UR39, UR5, UR45, UR7 ;  /* 0x0000002d052772a4 */ /* 0x000fe4000f8e0207 */
[----:B------:R-:W-:Y:S11]  /*6970*/  UIMAD UR38, UR6, UR62, UR4 ;  /* 0x0000003e062672a4 */ /* 0x000ff6000f8e0204 */
[----:B------:R-:W-:Y:S01]  /*6980*/  @!UPT UIADD3 URZ, UPT, UPT, URZ, URZ, URZ ;  /* 0x000000fffffff290 */ /* 0x000fe2000fffe0ff */
.L_x_80:
[----:B------:R-:W-:Y:S01]  /*6990*/  UISETP.NE.AND UP0, UPT, UR41, 0x1, UPT ;  /* 0x000000012900788c */ /* 0x000fe2000bf05270 */
[----:B------:R-:W-:Y:S01]  /*69a0*/  R2UR UR16, R95 ;  /* 0x000000005f1072ca */ /* 0x000fe200000e0000 */
[----:B------:R-:W-:Y:S01]  /*69b0*/  USHF.L.U32 UR49, UR11, 0x7, URZ ;  /* 0x000000070b317899 */ /* 0x000fe200080006ff */
[----:B------:R-:W-:Y:S01]  /*69c0*/  IADD3 R88, PT, PT, R88, 0x1, RZ ;  /* 0x0000000158587810 */ /* 0x000fe20007ffe0ff */
[----:B------:R-:W-:Y:S07]  /*69d0*/  USHF.L.U32 UR54, UR27, 0x8, URZ ;  /* 0x000000081b367899 */ /* 0x000fee00080006ff */
[----:B------:R-:W2:Y:S01]  /*69e0*/  @!UP0 LDCU.128 UR12, c[0x0][0xd10] ;  /* 0x0001a200ff0c87ac */ /* 0x000ea20008000c00 */
[----:B------:R-:W3:Y:S01]  /*69f0*/  @!UP0 LDCU UR5, c[0x0][0xd0c] ;  /* 0x0001a180ff0587ac */ /* 0x000ee20008000800 */
[----:B------:R-:W1:Y:S01]  /*6a00*/  @!UP0 LDCU UR10, c[0x0][0xd20] ;  /* 0x0001a400ff0a87ac */ /* 0x000e620008000800 */
[----:B--2---:R-:W-:Y:S02]  /*6a10*/  UIMAD.WIDE.U32 UR8, UR39, UR12, URZ ;  /* 0x0000000c270872a5 */ /* 0x004fe4000f8e00ff */
[----:B------:R-:W-:Y:S02]  /*6a20*/  UIMAD.WIDE.U32 UR6, UR38, UR15, URZ ;  /* 0x0000000f260672a5 */ /* 0x000fe4000f8e00ff */
[----:B------:R-:W-:Y:S03]  /*6a30*/  @!UP0 UISETP.NE.AND UP1, UPT, UR14, 0x1, UPT ;  /* 0x000000010e00888c */ /* 0x000fe6000bf25270 */
[----:B------:R-:W-:Y:S01]  /*6a40*/  @!UP0 UMOV UR4, UR9 ;  /* 0x0000000900048c82 */ /* 0x000fe20008000000 */
[----:B---3--:R-:W-:Y:S02]  /*6a50*/  @!UP0 UISETP.NE.AND UP2, UPT, UR5, 0x1, UPT ;  /* 0x000000010500888c */ /* 0x008fe4000bf45270 */
[----:B------:R-:W-:Y:S01]  /*6a60*/  @!UP0 USHF.R.U32.HI UR4, URZ, UR13, UR4 ;  /* 0x0000000dff048299 */ /* 0x000fe20008011604 */
[----:B------:R-:W-:Y:S02]  /*6a70*/  @!UP0 UMOV UR6, UR7 ;  /* 0x0000000700068c82 */ /* 0x000fe40008000000 */
[----:B-1----:R-:W-:Y:S02]  /*6a80*/  @!UP0 USHF.R.U32.HI UR6, URZ, UR10, UR6 ;  /* 0x0000000aff068299 */ /* 0x002fe40008011606 */
[----:B------:R-:W-:Y:S02]  /*6a90*/  @!UP0 USEL UR7, UR39, UR4, !UP2 ;  /* 0x0000000427078287 */ /* 0x000fe4000d000000 */
[----:B------:R-:W-:Y:S04]  /*6aa0*/  @!UP0 USEL UR6, UR38, UR6, !UP1 ;  /* 0x0000000626068287 */ /* 0x000fe8000c800000 */
[----:B------:R-:W-:Y:S02]  /*6ab0*/  @!UP0 UIADD3 UR4, UPT, UPT, -UR7, UR6, URZ ;  /* 0x0000000607048290 */ /* 0x000fe4000fffe1ff */
[----:B------:R-:W-:Y:S02]  /*6ac0*/  @!UP0 UIADD3 UR6, UPT, UPT, UR7, -UR6, URZ ;  /* 0x8000000607068290 */ /* 0x000fe4000fffe0ff */
[----:B------:R-:W-:Y:S02]  /*6ad0*/  @!UP0 UIMAD UR39, UR4, UR5, UR39 ;  /* 0x00000005042782a4 */ /* 0x000fe4000f8e0227 */
[----:B------:R-:W-:Y:S02]  /*6ae0*/  @!UP0 UIMAD UR38, UR6, UR14, UR38 ;  /* 0x0000000e062682a4 */ /* 0x000fe4000f8e0226 */
[----:B------:R-:W-:Y:S09]  /*6af0*/  ULOP3.LUT UP0, URZ, UR16, 0x1f0, URZ, 0xc0, !UPT ;  /* 0x000001f010ff7892 */ /* 0x000ff2000f80c0ff */
[----:B------:R-:W-:Y:S05]  /*6b00*/  BRA.U !UP0, `(.L_x_81) ;  /* 0x00000001087c7547 */ /* 0x000fea000b800000 */
[----:B------:R-:W1:Y:S01]  /*6b10*/  LDCU.64 UR8, c[0x4][0x80] ;  /* 0x01001000ff0877ac */ /* 0x000e620008000a00 */
[----:B------:R-:W-:Y:S01]  /*6b20*/  MOV R16, 0x0 ;  /* 0x0000000000107802 */ /* 0x000fe20000000f00 */
[----:B------:R-:W-:Y:S02]  /*6b30*/  HFMA2 R12, -RZ, RZ, 0, 5.9604644775390625e-08 ;  /* 0x00000001ff0c7431 */ /* 0x000fe400000001ff */
[----:B------:R-:W-:Y:S01]  /*6b40*/  IMAD.MOV.U32 R8, RZ, RZ, 0x70 ;  /* 0x00000070ff087424 */ /* 0x000fe200078e00ff */
[----:B------:R2:W3:Y:S01]  /*6b50*/  LDC.64 R14, c[0x4][R16] ;  /* 0x01000000100e7b82 */ /* 0x0004e20000000a00 */
[----:B------:R-:W4:Y:S01]  /*6b60*/  LDCU.64 UR6, c[0x4][0x88] ;  /* 0x01001100ff0677ac */ /* 0x000f220008000a00 */
[----:B------:R-:W-:Y:S01]  /*6b70*/  IMAD.MOV.U32 R13, RZ, RZ, RZ ;  /* 0x000000ffff0d7224 */ /* 0x000fe200078e00ff */
[----:B------:R-:W2:Y:S01]  /*6b80*/  LDCU.64 UR4, c[0x4][0x8] ;  /* 0x01000100ff0477ac */ /* 0x000ea20008000a00 */
[----:B-1----:R-:W-:Y:S01]  /*6b90*/  MOV R5, UR9 ;  /* 0x0000000900057c02 */ /* 0x002fe20008000f00 */
[----:B------:R-:W-:Y:S01]  /*6ba0*/  IMAD.U32 R4, RZ, RZ, UR8 ;  /* 0x00000008ff047e24 */ /* 0x000fe2000f8e00ff */
[----:B----4-:R-:W-:Y:S01]  /*6bb0*/  MOV R7, UR7 ;  /* 0x0000000700077c02 */ /* 0x010fe20008000f00 */
[----:B------:R-:W-:Y:S01]  /*6bc0*/  IMAD.U32 R6, RZ, RZ, UR6 ;  /* 0x00000006ff067e24 */ /* 0x000fe2000f8e00ff */
[----:B--2---:R-:W-:Y:S01]  /*6bd0*/  MOV R11, UR5 ;  /* 0x00000005000b7c02 */ /* 0x004fe20008000f00 */
[----:B------:R-:W-:Y:S02]  /*6be0*/  IMAD.U32 R10, RZ, RZ, UR4 ;  /* 0x00000004ff0a7e24 */ /* 0x000fe4000f8e00ff */
[----:B------:R-:W-:Y:S07]  /*6bf0*/  LEPC R20, `(.L_x_82) ;  /* 0x000000001014794e */ /* 0x000fee0000000000 */
[----:B---3-5:R-:W-:Y:S05]  /*6c00*/  CALL.ABS.NOINC R14 ;  /* 0x000000000e007343 */ /* 0x028fea0003c00000 */
.L_x_82:
[----:B------:R-:W1:Y:S01]  /*6c10*/  LDCU.64 UR8, c[0x4][0x80] ;  /* 0x01001000ff0877ac */ /* 0x000e620008000a00 */
[----:B------:R-:W2:Y:S01]  /*6c20*/  LDC.64 R16, c[0x4][R16] ;  /* 0x0100000010107b82 */ /* 0x000ea20000000a00 */
[----:B------:R-:W-:Y:S02]  /*6c30*/  HFMA2 R12, -RZ, RZ, 0, 5.9604644775390625e-08 ;  /* 0x00000001ff0c7431 */ /* 0x000fe400000001ff */
[----:B------:R-:W-:Y:S02]  /*6c40*/  IMAD.MOV.U32 R8, RZ, RZ, 0x70 ;  /* 0x00000070ff087424 */ /* 0x000fe400078e00ff */
[----:B------:R-:W-:Y:S01]  /*6c50*/  IMAD.MOV.U32 R13, RZ, RZ, RZ ;  /* 0x000000ffff0d7224 */ /* 0x000fe200078e00ff */
[----:B------:R-:W3:Y:S01]  /*6c60*/  LDCU.64 UR6, c[0x4][0x88] ;  /* 0x01001100ff0677ac */ /* 0x000ee20008000a00 */
[----:B------:R-:W4:Y:S01]  /*6c70*/  LDCU.64 UR4, c[0x4][0x8] ;  /* 0x01000100ff0477ac */ /* 0x000f220008000a00 */
[----:B-1----:R-:W-:Y:S02]  /*6c80*/  MOV R4, UR8 ;  /* 0x0000000800047c02 */ /* 0x002fe40008000f00 */
[----:B------:R-:W-:Y:S02]  /*6c90*/  MOV R5, UR9 ;  /* 0x0000000900057c02 */ /* 0x000fe40008000f00 */
[----:B---3--:R-:W-:Y:S01]  /*6ca0*/  MOV R7, UR7 ;  /* 0x0000000700077c02 */ /* 0x008fe20008000f00 */
[----:B------:R-:W-:Y:S01]  /*6cb0*/  IMAD.U32 R6, RZ, RZ, UR6 ;  /* 0x00000006ff067e24 */ /* 0x000fe2000f8e00ff */
[----:B----4-:R-:W-:Y:S01]  /*6cc0*/  MOV R11, UR5 ;  /* 0x00000005000b7c02 */ /* 0x010fe20008000f00 */
[----:B------:R-:W-:Y:S02]  /*6cd0*/  IMAD.U32 R10, RZ, RZ, UR4 ;  /* 0x00000004ff0a7e24 */ /* 0x000fe4000f8e00ff */
[----:B------:R-:W-:Y:S07]  /*6ce0*/  LEPC R20, `(.L_x_81) ;  /* 0x000000001014794e */ /* 0x000fee0000000000 */
[----:B--2---:R-:W-:Y:S05]  /*6cf0*/  CALL.ABS.NOINC R16 ;  /* 0x0000000010007343 */ /* 0x004fea0003c00000 */
.L_x_81:
[----:B------:R-:W-:Y:S02]  /*6d00*/  R2UR UR8, R86 ;  /* 0x00000000560872ca */ /* 0x000fe400000e0000 */
[----:B------:R-:W-:Y:S02]  /*6d10*/  R2UR UR7, R84 ;  /* 0x00000000540772ca */ /* 0x000fe400000e0000 */
[----:B------:R-:W-:Y:S02]  /*6d20*/  R2UR UR6, R83 ;  /* 0x00000000530672ca */ /* 0x000fe400000e0000 */
[----:B------:R-:W-:Y:S02]  /*6d30*/  R2UR UR5, R82 ;  /* 0x00000000520572ca */ /* 0x000fe400000e0000 */
[----:B------:R-:W-:Y:S02]  /*6d40*/  R2UR UR4, R81 ;  /* 0x00000000510472ca */ /* 0x000fe400000e0000 */
[----:B------:R-:W-:Y:S03]  /*6d50*/  ISETP.NE.U32.AND P4, PT, R76, RZ, PT ;  /* 0x000000ff4c00720c */ /* 0x000fe60003f85070 */
[----:B------:R-:W-:Y:S01]  /*6d60*/  UISETP.NE.AND UP2, UPT, UR8, URZ, UPT ;  /* 0x000000ff0800728c */ /* 0x000fe2000bf45270 */
[----:B------:R-:W-:Y:S01]  /*6d70*/  ISETP.NE.AND.EX P4, PT, R77, RZ, PT, P4 ;  /* 0x000000ff4d00720c */ /* 0x000fe20003f85340 */
[----:B------:R-:W-:Y:S04]  /*6d80*/  UISETP.NE.U32.AND UP0, UPT, UR7, URZ, UPT ;  /* 0x000000ff0700728c */ /* 0x000fe8000bf05070 */
[----:B------:R-:W-:Y:S01]  /*6d90*/  ISETP.NE.U32.AND P2, PT, RZ, UR5, PT ;  /* 0x00000005ff007c0c */ /* 0x000fe2000bf45070 */
[----:B------:R-:W-:Y:S01]  /*6da0*/  UISETP.NE.AND.EX UP1, UPT, UR6, URZ, UPT, UP0 ;  /* 0x000000ff0600728c */ /* 0x000fe2000bf25300 */
[----:B------:R-:W-:Y:S01]  /*6db0*/  PLOP3.LUT P1, PT, PT, PT, UP2, 0x80, 0x8 ;  /* 0x000000000008781c */ /* 0x000fe20003f2f028 */
[----:B------:R-:W-:Y:S01]  /*6dc0*/  UPLOP3.LUT UP0, UPT, UPT, UPT, UPT, 0x40, 0x4 ;  /* 0x000000000004789c */ /* 0x000fe20003f0e870 */
[----:B------:R-:W-:Y:S01]  /*6dd0*/  ISETP.NE.AND.EX P2, PT, RZ, UR4, PT, P2 ;  /* 0x00000004ff007c0c */ /* 0x000fe2000bf45320 */
[----:B------:R-:W-:Y:S06]  /*6de0*/  @UP2 UPLOP3.LUT UP0, UPT, UPT, UPT, UP1, 0x80, 0x8 ;  /* 0x000000000008289c */ /* 0x000fec0003f0f010 */
[----:B------:R-:W-:Y:S01]  /*6df0*/  PLOP3.LUT P0, PT, PT, PT, UP0, 0x80, 0x8 ;  /* 0x000000000008781c */ /* 0x000fe20003f0f008 */
[----:B------:R-:W-:Y:S01]  /*6e00*/  @!UPT UIADD3 URZ, UPT, UPT, URZ, URZ, URZ ;  /* 0x000000fffffff290 */ /* 0x000fe2000fffe0ff */
[----:B------:R-:W-:Y:S11]  /*6e10*/  BRA.U !UP1, `(.L_x_83) ;  /* 0x0000000109487547 */ /* 0x000ff6000b800000 */
[----:B------:R-:W1:Y:S01]  /*6e20*/  LDCU.64 UR8, c[0x0][0x358] ;  /* 0x00006b00ff0877ac */ /* 0x000e620008000a00 */
[----:B------:R-:W-:Y:S01]  /*6e30*/  R2UR UR5, R82 ;  /* 0x00000000520572ca */ /* 0x000fe200000e0000 */
[----:B------:R-:W-:Y:S01]  /*6e40*/  IMAD.MOV.U32 R79, RZ, RZ, 0x1 ;  /* 0x00000001ff4f7424 */ /* 0x000fe200078e00ff */
[----:B------:R-:W-:Y:S01]  /*6e50*/  R2UR UR4, R81 ;  /* 0x00000000510472ca */ /* 0x000fe200000e0000 */
[----:B------:R-:W-:Y:S01]  /*6e60*/  IMAD.MOV.U32 R0, RZ, RZ, 0x1 ;  /* 0x00000001ff007424 */ /* 0x000fe200078e00ff */
[----:B------:R-:W-:Y:S09]  /*6e70*/  R2UR UR6, R84 ;  /* 0x00000000540672ca */ /* 0x000ff200000e0000 */
[----:B------:R-:W-:Y:S04]  /*6e80*/  UISETP.NE.U32.AND UP0, UPT, UR5, URZ, UPT ;  /* 0x000000ff0500728c */ /* 0x000fe8000bf05070 */
[----:B------:R-:W-:Y:S06]  /*6e90*/  UISETP.NE.AND.EX UP0, UPT, UR4, URZ, UPT, UP0 ;  /* 0x000000ff0400728c */ /* 0x000fec000bf05300 */
[----:B------:R-:W-:Y:S05]  /*6ea0*/  PLOP3.LUT P3, PT, PT, PT, UP0, 0x80, 0x8 ;  /* 0x000000000008781c */ /* 0x000fea0003f6f008 */
[----:B------:R-:W2:Y:S01]  /*6eb0*/  @UP0 LDCU.64 UR4, c[0x0][0xa88] ;  /* 0x00015100ff0407ac */ /* 0x000ea20008000a00 */
[----:B------:R-:W-:Y:S07]  /*6ec0*/  @UP0 UIMAD UR6, UR36, UR6, URZ ;  /* 0x00000006240602a4 */ /* 0x000fee000f8e02ff */
[----:B------:R-:W-:Y:S01]  /*6ed0*/  @!P3 PRMT R79, R0, 0x7610, R79 ;  /* 0x00007610004fb816 */ /* 0x000fe2000000004f */
[----:B--2---:R-:W-:Y:S06]  /*6ee0*/  @UP0 UIMAD.WIDE UR4, UR6, 0x4, UR4 ;  /* 0x00000004060408a5 */ /* 0x004fec000f8e0204 */
[----:B------:R-:W-:Y:S02]  /*6ef0*/  IMAD.U32 R4, RZ, RZ, UR4 ;  /* 0x00000004ff047e24 */ /* 0x000fe4000f8e00ff */
[----:B------:R-:W-:Y:S03]  /*6f00*/  IMAD.U32 R5, RZ, RZ, UR5 ;  /* 0x00000005ff057e24 */ /* 0x000fe6000f8e00ff */
[----:B------:R-:W2:Y:S02]  /*6f10*/  @!UP0 LDCU UR4, c[0x0][0xa80] ;  /* 0x00015000ff0487ac */ /* 0x000ea40008000800 */
[----:B-1---5:R1:W5:Y:S02]  /*6f20*/  @P3 LDG.E R41, desc[UR8][R4.64] ;  /* 0x0000000804293981 */ /* 0x022364000c1e1900 */
[----:B-12---:R-:W-:Y:S02]  /*6f30*/  @!P3 IMAD.U32 R41, RZ, RZ, UR4 ;  /* 0x00000004ff29be24 */ /* 0x006fe4000f8e00ff */
.L_x_83:
[----:B------:R-:W-:Y:S05]  /*6f40*/  @!P4 BRA `(.L_x_84) ;  /* 0x000000000024c947 */ /* 0x000fea0003800000 */
[----:B----4-:R-:W-:Y:S01]  /*6f50*/  ISETP.NE.U32.AND P3, PT, R74, RZ, PT ;  /* 0x000000ff4a00720c */ /* 0x010fe20003f65070 */
[----:B------:R-:W1:Y:S03]  /*6f60*/  LDCU.64 UR4, c[0x0][0x358] ;  /* 0x00006b00ff0477ac */ /* 0x000e660008000a00 */
[----:B------:R-:W-:Y:S11]  /*6f70*/  ISETP.NE.AND.EX P3, PT, R75, RZ, PT, P3 ;  /* 0x000000ff4b00720c */ /* 0x000ff60003f65330 */
[----:B------:R-:W-:Y:S02]  /*6f80*/  @!UPT UIADD3 URZ, UPT, UPT, URZ, URZ, URZ ;  /* 0x000000fffffff290 */ /* 0x000fe4000fffe0ff */
[----:B------:R-:W2:Y:S01]  /*6f90*/  @P3 LDC.64 R4, c[0x0][0xaa8] ;  /* 0x0002aa00ff043b82 */ /* 0x000ea20000000a00 */
[----:B------:R-:W-:Y:S04]  /*6fa0*/  @P3 IMAD R0, R76, UR36, RZ ;  /* 0x000000244c003c24 */ /* 0x000fe8000f8e02ff */
[----:B--2---:R-:W-:Y:S05]  /*6fb0*/  @P3 IMAD.WIDE R4, R0, 0x4, R4 ;  /* 0x0000000400043825 */ /* 0x004fea00078e0204 */
[----:B-1---5:R1:W5:Y:S02]  /*6fc0*/  @P3 LDG.E R36, desc[UR4][R4.64] ;  /* 0x0000000404243981 */ /* 0x022364000c1e1900 */
[----:B-1----:R-:W2:Y:S02]  /*6fd0*/  @!P3 LDC R36, c[0x0][0xaa0] ;  /* 0x0002a800ff24bb82 */ /* 0x002ea40000000800 */
.L_x_84:
[----:B-----5:R-:W-:Y:S01]  /*6fe0*/  FSETP.NEU.AND P3, PT, R41, RZ, PT ;  /* 0x000000ff2900720b */ /* 0x020fe20003f6d000 */
[----:B------:R-:W-:Y:S01]  /*6ff0*/  ULOP3.LUT UR4, UR56, 0x1, URZ, 0x3c, !UPT ;  /* 0x0000000138047892 */ /* 0x000fe2000f8e3cff */
[----:B------:R-:W-:Y:S01]  /*7000*/  SEL R6, RZ, 0xffffffff, P2 ;  /* 0xffffffffff067807 */ /* 0x000fe20001000000 */
[----:B------:R-:W-:Y:S01]  /*7010*/  IMAD.U32 R104, RZ, RZ, UR52 ;  /* 0x00000034ff687e24 */ /* 0x000fe2000f8e00ff */
[C---:B------:R-:W-:Y:S01]  /*7020*/  @P1 LOP3.LUT P2, RZ, R79.reuse, 0xff, RZ, 0xc0, !PT ;  /* 0x000000ff4fff1812 */ /* 0x040fe2000784c0ff */
[----:B------:R-:W-:Y:S01]  /*7030*/  IMAD.SHL.U32 R99, R90, 0x4, RZ ;  /* 0x000000045a637824 */ /* 0x000fe200078e00ff */
[----:B------:R-:W-:Y:S01]  /*7040*/  @P1 SEL R5, RZ, 0xffffffff, P3 ;  /* 0xffffffffff051807 */ /* 0x000fe20001800000 */
[----:B------:R-:W-:Y:S01]  /*7050*/  IMAD.U32 R102, RZ, RZ, UR4 ;  /* 0x00000004ff667e24 */ /* 0x000fe2000f8e00ff */
[----:B------:R-:W-:Y:S01]  /*7060*/  LOP3.LUT P4, R87, R79, 0xff, RZ, 0xc0, !PT ;  /* 0x000000ff4f577812 */ /* 0x000fe2000788c0ff */
[----:B------:R-:W-:Y:S01]  /*7070*/  IMAD.SHL.U32 R104, R104, 0x4000, RZ ;  /* 0x0000400068687824 */ /* 0x000fe200078e00ff */
[----:B------:R-:W-:Y:S01]  /*7080*/  @P0 SEL R5, R6, R5, !P2 ;  /* 0x0000000506050207 */ /* 0x000fe20005000000 */
[----:B------:R-:W-:Y:S01]  /*7090*/  IMAD.U32 R3, RZ, RZ, UR37 ;  /* 0x00000025ff037e24 */ /* 0x000fe2000f8e00ff */
[----:B------:R-:W-:Y:S01]  /*70a0*/  PLOP3.LUT P0, PT, PT, PT, UP1, 0x80, 0x8 ;  /* 0x000000000008781c */ /* 0x000fe20003f0f018 */
[----:B------:R-:W-:Y:S01]  /*70b0*/  IMAD.IADD R107, R91, 0x1, R104 ;  /* 0x000000015b6b7824 */ /* 0x000fe200078e0268 */
[----:B------:R-:W-:Y:S01]  /*70c0*/  @P1 LOP3.LUT R5, R5, 0x1, RZ, 0xc0, !PT ;  /* 0x0000000105051812 */ /* 0x000fe200078ec0ff */
[----:B------:R-:W-:Y:S01]  /*70d0*/  IMAD.SHL.U32 R98, R92, 0x4, RZ ;  /* 0x000000045c627824 */ /* 0x000fe200078e00ff */
[----:B------:R-:W-:Y:S01]  /*70e0*/  BSSY B1, `(.L_x_85) ;  /* 0x000006a000017945 */ /* 0x000fe20003800000 */
[----:B------:R-:W-:Y:S01]  /*70f0*/  IMAD.IADD R105, R107, 0x1, R99 ;  /* 0x000000016b697824 */ /* 0x000fe200078e0263 */
[----:B------:R-:W-:Y:S01]  /*7100*/  ISETP.NE.U32.OR P5, PT, R5, 0x1, !P1 ;  /* 0x000000010500780c */ /* 0x000fe20004fa5470 */
[----:B------:R-:W-:Y:S01]  /*7110*/  IMAD.U32 R5, RZ, RZ, UR52 ;  /* 0x00000034ff057e24 */ /* 0x000fe2000f8e00ff */
[----:B------:R-:W-:Y:S01]  /*7120*/  CS2R R70, SRZ ;  /* 0x0000000000467805 */ /* 0x000fe2000001ff00 */
[----:B------:R-:W-:Y:S01]  /*7130*/  IMAD.MOV.U32 R101, RZ, RZ, 0x1 ;  /* 0x00000001ff657424 */ /* 0x000fe200078e00ff */
[----:B------:R-:W-:Y:S01]  /*7140*/  P2R R97, PR, RZ, 0x20 ;  /* 0x00000020ff617803 */ /* 0x000fe20000000000 */
[----:B------:R-:W-:Y:S01]  /*7150*/  IMAD.MOV.U32 R72, RZ, RZ, RZ ;  /* 0x000000ffff487224 */ /* 0x000fe200078e00ff */
[----:B------:R-:W-:Y:S01]  /*7160*/  LEA R4, R5, UR47, 0x3 ;  /* 0x0000002f05047c11 */ /* 0x000fe2000f8e18ff */
[----:B------:R-:W-:Y:S01]  /*7170*/  IMAD.U32 R5, RZ, RZ, UR37 ;  /* 0x00000025ff057e24 */ /* 0x000fe2000f8e00ff */
[----:B------:R-:W-:Y:S02]  /*7180*/  CS2R R68, SRZ ;  /* 0x0000000000447805 */ /* 0x000fe4000001ff00 */
[----:B------:R-:W-:Y:S02]  /*7190*/  CS2R R66, SRZ ;  /* 0x0000000000427805 */ /* 0x000fe4000001ff00 */
[----:B------:R-:W-:Y:S02]  /*71a0*/  CS2R R64, SRZ ;  /* 0x0000000000407805 */ /* 0x000fe4000001ff00 */
[----:B------:R-:W-:Y:S02]  /*71b0*/  CS2R R62, SRZ ;  /* 0x00000000003e7805 */ /* 0x000fe4000001ff00 */
[----:B------:R-:W-:Y:S02]  /*71c0*/  SHF.L.U32 R0, R5, 0x1f, RZ ;  /* 0x0000001f05007819 */ /* 0x000fe400000006ff */
[----:B------:R-:W-:Y:S02]  /*71d0*/  CS2R R60, SRZ ;  /* 0x00000000003c7805 */ /* 0x000fe4000001ff00 */
[----:B------:R-:W-:Y:S02]  /*71e0*/  @P5 SHF.L.U32 R7, R102, 0x1f, RZ ;  /* 0x0000001f66075819 */ /* 0x000fe400000006ff */
[----:B------:R-:W-:Y:S02]  /*71f0*/  CS2R R58, SRZ ;  /* 0x00000000003a7805 */ /* 0x000fe4000001ff00 */
[----:B------:R-:W-:Y:S02]  /*7200*/  SEL R5, RZ, 0xffffffff, P3 ;  /* 0xffffffffff057807 */ /* 0x000fe40001800000 */
[----:B------:R-:W-:Y:S01]  /*7210*/  CS2R R56, SRZ ;  /* 0x0000000000387805 */ /* 0x000fe2000001ff00 */
[----:B------:R-:W1:Y:S01]  /*7220*/  @P5 SYNCS.PHASECHK.TRANS64.TRYWAIT P2, [R4+URZ+0x20], R7 ;  /* 0x00002007040055a7 */ /* 0x000e6200080411ff */
[----:B------:R-:W-:Y:S02]  /*7230*/  CS2R R54, SRZ ;  /* 0x0000000000367805 */ /* 0x000fe4000001ff00 */
[----:B------:R-:W-:Y:S02]  /*7240*/  @P0 SEL R5, R6, R5, !P4 ;  /* 0x0000000506050207 */ /* 0x000fe40006000000 */
[----:B------:R-:W-:Y:S02]  /*7250*/  CS2R R52, SRZ ;  /* 0x0000000000347805 */ /* 0x000fe4000001ff00 */
[----:B------:R-:W-:Y:S02]  /*7260*/  ISETP.NE.AND P0, PT, RZ, UR37, PT ;  /* 0x00000025ff007c0c */ /* 0x000fe4000bf05270 */
[----:B------:R-:W-:Y:S02]  /*7270*/  CS2R R50, SRZ ;  /* 0x0000000000327805 */ /* 0x000fe4000001ff00 */
[----:B------:R-:W-:Y:S02]  /*7280*/  LOP3.LUT R5, R5, 0x1, RZ, 0xc0, !PT ;  /* 0x0000000105057812 */ /* 0x000fe400078ec0ff */
[----:B------:R-:W-:Y:S02]  /*7290*/  CS2R R48, SRZ ;  /* 0x0000000000307805 */ /* 0x000fe4000001ff00 */
[----:B------:R-:W-:Y:S02]  /*72a0*/  CS2R R46, SRZ ;  /* 0x00000000002e7805 */ /* 0x000fe4000001ff00 */
[----:B------:R-:W-:Y:S02]  /*72b0*/  CS2R R44, SRZ ;  /* 0x00000000002c7805 */ /* 0x000fe4000001ff00 */
[----:B------:R-:W-:Y:S02]  /*72c0*/  ISETP.NE.U32.AND P3, PT, R5, 0x1, PT ;  /* 0x000000010500780c */ /* 0x000fe40003f65070 */
[----:B------:R-:W-:Y:S01]  /*72d0*/  CS2R R42, SRZ ;  /* 0x00000000002a7805 */ /* 0x000fe2000001ff00 */
[----:B------:R-:W-:Y:S01]  /*72e0*/  IMAD.MOV.U32 R40, RZ, RZ, RZ ;  /* 0x000000ffff287224 */ /* 0x000fe200078e00ff */
[----:B------:R-:W-:Y:S01]  /*72f0*/  SEL R38, RZ, 0xe0, P0 ;  /* 0x000000e0ff267807 */ /* 0x000fe20000000000 */
[----:B------:R-:W-:Y:S01]  /*7300*/  IMAD.U32 R100, RZ, RZ, UR52 ;  /* 0x00000034ff647e24 */ /* 0x000fe2000f8e00ff */
[----:B------:R-:W-:Y:S01]  /*7310*/  P2R R103, PR, RZ, 0x8 ;  /* 0x00000008ff677803 */ /* 0x000fe20000000000 */
[----:B------:R3:W2:Y:S01]  /*7320*/  SYNCS.PHASECHK.TRANS64.TRYWAIT P1, [UR47+0x80], R0 ;  /* 0x00008000ff0075a7 */ /* 0x0006a2000802112f */
[----:B------:R-:W-:Y:S02]  /*7330*/  IMAD R37, R3, 0xe0, R2 ;  /* 0x000000e003257824 */ /* 0x000fe400078e0202 */
[----:B------:R-:W-:Y:S02]  /*7340*/  IMAD.IADD R108, R107, 0x1, R98 ;  /* 0x000000016b6c7824 */ /* 0x000fe400078e0262 */
[----:B------:R-:W-:Y:S01]  /*7350*/  IMAD.IADD R106, R98, 0x1, R105 ;  /* 0x00000001626a7824 */ /* 0x000fe200078e0269 */
[----:B-1----:R-:W-:Y:S01]  /*7360*/  @P5 SEL R101, RZ, 0x1, !P2 ;  /* 0x00000001ff655807 */ /* 0x002fe20005000000 */
[----:B---3--:R-:W-:Y:S06]  /*7370*/  @!P5 BRA `(.L_x_86) ;  /* 0x000000040000d947 */ /* 0x008fec0003800000 */
[----:B------:R-:W-:Y:S01]  /*7380*/  HFMA2 R42, -RZ, RZ, 0, 0 ;  /* 0x00000000ff2a7431 */ /* 0x000fe200000001ff */
[----:B------:R-:W-:Y:S01]  /*7390*/  ISETP.NE.AND P0, PT, R101, RZ, PT ;  /* 0x000000ff6500720c */ /* 0x000fe20003f05270 */
[----:B------:R-:W-:Y:S01]  /*73a0*/  IMAD.MOV.U32 R40, RZ, RZ, RZ ;  /* 0x000000ffff287224 */ /* 0x000fe200078e00ff */
[----:B------:R-:W-:Y:S11]  /*73b0*/  BSSY B0, `(.L_x_87) ;  /* 0x0000005000007945 */ /* 0x000ff60003800000 */
[----:B------:R-:W-:Y:S05]  /*73c0*/  @P0 BRA `(.L_x_88) ;  /* 0x00000000000c0947 */ /* 0x000fea0003800000 */
[----:B------:R-:W-:Y:S04]  /*73d0*/  SHF.L.U32 R3, R102, 0x1f, RZ ;  /* 0x0000001f66037819 */ /* 0x000fe800000006ff */
[----:B------:R-:W1:Y:S02]  /*73e0*/  SYNCS.PHASECHK.TRANS64.TRYWAIT P0, [R4+URZ+0x20], R3 ;  /* 0x00002003040075a7 */ /* 0x000e6400080011ff */
[----:B-1----:R-:W-:Y:S05]  /*73f0*/  @!P0 BRA `(.L_x_89) ;  /* 0x0000008400588947 */ /* 0x002fea0003800000 */
.L_x_88:
[----:B------:R-:W-:Y:S05]  /*7400*/  BSYNC B0 ;  /* 0x0000000000007941 */ /* 0x000fea0003800000 */
.L_x_87:
[----:B------:R-:W-:Y:S01]  /*7410*/  ISETP.NE.AND P0, PT, R103, RZ, PT ;  /* 0x000000ff6700720c */ /* 0x000fe20003f05270 */
[----:B------:R-:W-:Y:S01]  /*7420*/  IMAD.MOV.U32 R43, RZ, RZ, RZ ;  /* 0x000000ffff2b7224 */ /* 0x000fe200078e00ff */
[----:B------:R-:W-:Y:S02]  /*7430*/  CS2R R44, SRZ ;  /* 0x00000000002c7805 */ /* 0x000fe4000001ff00 */
        /* <DEDUP_REMOVED lines=9> */
[----:B------:R-:W-:Y:S01]  /*74d0*/  CS2R R64, SRZ ;  /* 0x0000000000407805 */ /* 0x000fe2000001ff00 */
[----:B------:R3:W1:Y:S01]  /*74e0*/  @P0 LDS R40, [R107] ;  /* 0x000000006b280984 */ /* 0x0006620000000800 */
[----:B------:R-:W-:Y:S02]  /*74f0*/  CS2R R66, SRZ ;  /* 0x0000000000427805 */ /* 0x000fe4000001ff00 */
[----:B------:R-:W-:Y:S02]  /*7500*/  CS2R R68, SRZ ;  /* 0x0000000000447805 */ /* 0x000fe4000001ff00 */
[----:B------:R-:W-:Y:S01]  /*7510*/  CS2R R70, SRZ ;  /* 0x0000000000467805 */ /* 0x000fe2000001ff00 */
[----:B------:R3:W1:Y:S01]  /*7520*/  @P0 LDS R42, [R108] ;  /* 0x000000006c2a0984 */ /* 0x0006620000000800 */
[----:B------:R-:W-:Y:S01]  /*7530*/  IMAD.MOV.U32 R72, RZ, RZ, RZ ;  /* 0x000000ffff487224 */ /* 0x000fe200078e00ff */
[----:B------:R-:W-:Y:S02]  /*7540*/  UIADD3 UR4, UPT, UPT, UR52, 0x1, URZ ;  /* 0x0000000134047890 */ /* 0x000fe4000fffe0ff */
[----:B------:R3:W1:Y:S02]  /*7550*/  @P0 LDS R43, [R105] ;  /* 0x00000000692b0984 */ /* 0x0006640000000800 */
[----:B------:R-:W-:Y:S02]  /*7560*/  UISETP.NE.AND UP0, UPT, UR4, 0x3, UPT ;  /* 0x000000030400788c */ /* 0x000fe4000bf05270 */
[----:B------:R3:W1:Y:S02]  /*7570*/  @P0 LDS R44, [R106] ;  /* 0x000000006a2c0984 */ /* 0x0006640000000800 */
[----:B------:R-:W-:Y:S02]  /*7580*/  USEL UR5, URZ, 0x1, UP0 ;  /* 0x00000001ff057887 */ /* 0x000fe40008000000 */
[----:B------:R3:W1:Y:S01]  /*7590*/  @P0 LDS R45, [R107+0x200] ;  /* 0x000200006b2d0984 */ /* 0x0006620000000800 */
[----:B------:R-:W-:Y:S03]  /*75a0*/  USEL UR4, UR4, URZ, UP0 ;  /* 0x000000ff04047287 */ /* 0x000fe60008000000 */
[----:B------:R3:W1:Y:S01]  /*75b0*/  @P0 LDS R46, [R108+0x200] ;  /* 0x000200006c2e0984 */ /* 0x0006620000000800 */
[----:B------:R-:W-:Y:S02]  /*75c0*/  LOP3.LUT R102, R102, UR5, RZ, 0x3c, !PT ;  /* 0x0000000566667c12 */ /* 0x000fe4000f8e3cff */
[----:B------:R-:W-:Y:S01]  /*75d0*/  IMAD.U32 R100, RZ, RZ, UR4 ;  /* 0x00000004ff647e24 */ /* 0x000fe2000f8e00ff */
[----:B------:R3:W1:Y:S04]  /*75e0*/  @P0 LDS R47, [R105+0x200] ;  /* 0x00020000692f0984 */ /* 0x0006680000000800 */
        /* <DEDUP_REMOVED lines=24> */
[----:B------:R3:W1:Y:S02]  /*7770*/  @P0 LDS R72, [R106+0xe00] ;  /* 0x000e00006a480984 */ /* 0x0006640000000800 */
.L_x_86:
[----:B------:R-:W-:Y:S05]  /*7780*/  BSYNC B1 ;  /* 0x0000000000017941 */ /* 0x000fea0003800000 */
.L_x_85:
[----:B------:R-:W-:Y:S05]  /*7790*/  IMAD.IADD R39, R37, 0x1, R38 ;  /* 0x0000000125277824 */ /* 0x000fea00078e0226 */
[----:B-1----:R-:W-:Y:S04]  /*77a0*/  SHF.R.U32.HI R3, RZ, 0x15, R39 ;  /* 0x00000015ff037819 */ /* 0x002fe80000011627 */
[----:B------:R-:W-:Y:S01]  /*77b0*/  LOP3.LUT P0, RZ, R3, 0x3, R80, 0x48, !PT ;  /* 0x0000000303ff7812 */ /* 0x000fe20007804850 */
[----:B------:R-:W-:Y:S01]  /*77c0*/  @!UPT UIADD3 URZ, UPT, UPT, URZ, URZ, URZ ;  /* 0x000000fffffff290 */ /* 0x000fe2000fffe0ff */
[----:B--2---:R-:W-:Y:S11]  /*77d0*/  @P1 BRA `(.L_x_90) ;  /* 0x0000000000081947 */ /* 0x004ff60003800000 */
[----:B------:R-:W1:Y:S02]  /*77e0*/  SYNCS.PHASECHK.TRANS64.TRYWAIT P1, [UR47+0x80], R0 ;  /* 0x00008000ff0075a7 */ /* 0x000e64000802112f */
[----:B-1----:R-:W-:Y:S05]  /*77f0*/  @!P1 BRA `(.L_x_91) ;  /* 0x00000080006c9947 */ /* 0x002fea0003800000 */
.L_x_90:
[----:B------:R-:W-:Y:S05]  /*7800*/  @!P0 BRA `(.L_x_92) ;  /* 0x0000000000408947 */ /* 0x000fea0003800000 */
[----:B------:R-:W2:Y:S01]  /*7810*/  LDCU.64 UR8, c[0x4][0x70] ;  /* 0x01000e00ff0877ac */ /* 0x000ea20008000a00 */
[----:B------:R-:W-:Y:S01]  /*7820*/  MOV R15, 0x0 ;  /* 0x00000000000f7802 */ /* 0x000fe20000000f00 */
[----:B------:R-:W-:Y:S02]  /*7830*/  HFMA2 R12, -RZ, RZ, 0, 5.9604644775390625e-08 ;  /* 0x00000001ff0c7431 */ /* 0x000fe400000001ff */
[----:B------:R-:W-:Y:S02]  /*7840*/  IMAD.MOV.U32 R8, RZ, RZ, 0x192 ;  /* 0x00000192ff087424 */ /* 0x000fe400078e00ff */
[----:B------:R-:W-:Y:S01]  /*7850*/  IMAD.MOV.U32 R13, RZ, RZ, RZ ;  /* 0x000000ffff0d7224 */ /* 0x000fe200078e00ff */
[----:B------:R-:W5:Y:S01]  /*7860*/  LDCU.64 UR6, c[0x4][0x78] ;  /* 0x01000f00ff0677ac */ /* 0x000f620008000a00 */
[----:B------:R-:W1:Y:S01]  /*7870*/  LDC.64 R14, c[0x4][R15] ;  /* 0x010000000f0e7b82 */ /* 0x000e620000000a00 */
[----:B------:R-:W3:Y:S01]  /*7880*/  LDCU.64 UR4, c[0x4][0x10] ;  /* 0x01000200ff0477ac */ /* 0x000ee20008000a00 */
[----:B--2---:R-:W-:Y:S01]  /*7890*/  MOV R5, UR9 ;  /* 0x0000000900057c02 */ /* 0x004fe20008000f00 */
[----:B------:R-:W-:Y:S01]  /*78a0*/  IMAD.U32 R4, RZ, RZ, UR8 ;  /* 0x00000008ff047e24 */ /* 0x000fe2000f8e00ff */
[----:B-----5:R-:W-:Y:S01]  /*78b0*/  MOV R7, UR7 ;  /* 0x0000000700077c02 */ /* 0x020fe20008000f00 */
[----:B------:R-:W-:Y:S01]  /*78c0*/  IMAD.U32 R6, RZ, RZ, UR6 ;  /* 0x00000006ff067e24 */ /* 0x000fe2000f8e00ff */
[----:B---3--:R-:W-:Y:S01]  /*78d0*/  MOV R11, UR5 ;  /* 0x00000005000b7c02 */ /* 0x008fe20008000f00 */
[----:B------:R-:W-:Y:S02]  /*78e0*/  IMAD.U32 R10, RZ, RZ, UR4 ;  /* 0x00000004ff0a7e24 */ /* 0x000fe4000f8e00ff */
[----:B------:R-:W-:Y:S07]  /*78f0*/  LEPC R20, `(.L_x_92) ;  /* 0x000000001014794e */ /* 0x000fee0000000000 */
[----:B-1--4-:R-:W-:Y:S05]  /*7900*/  CALL.ABS.NOINC R14 ;  /* 0x000000000e007343 */ /* 0x012fea0003c00000 */
.L_x_92:
[----:B------:R-:W-:Y:S05]  /*7910*/  WARPSYNC.ALL ;  /* 0x0000000000007948 */ /* 0x000fea0003800000 */
[----:B------:R-:W-:Y:S01]  /*7920*/  R2UR UR4, R39 ;  /* 0x00000000270472ca */ /* 0x000fe200000e0000 */
[----:B------:R-:W-:Y:S01]  /*7930*/  BSSY.RECONVERGENT B0, `(.L_x_93) ;  /* 0x0000088000007945 */ /* 0x000fe20003800200 */
[----:B------:R-:W-:Y:S11]  /*7940*/  ISETP.NE.AND P0, PT, R93, RZ, PT ;  /* 0x000000ff5d00720c */ /* 0x000ff60003f05270 */
[----:B------:R-:W2:Y:S01]  /*7950*/  LDTM.x32 R4, tmem[UR4] ;  /* 0x00000004000479ee */ /* 0x000ea200082c0000 */
[----:B------:R-:W-:Y:S01]  /*7960*/  UIADD3 UR4, UPT, UPT, UR47, 0x88, URZ ;  /* 0x000000882f047890 */ /* 0x000fe2000fffe0ff */
[----:B------:R-:W-:Y:S03]  /*7970*/  NOP ;  /* 0x0000000000007918 */ /* 0x000fe60000000000 */
[----:B------:R-:W-:Y:S09]  /*7980*/  UPRMT UR4, UR40, 0x654, UR4 ;  /* 0x0000065428047896 */ /* 0x000ff20008000004 */
[----:B--2---:R-:W-:Y:S01]  /*7990*/  SYNCS.ARRIVE.TRANS64.RED.A1T0 RZ, [UR4], RZ ;  /* 0x000000ffffff79a7 */ /* 0x004fe20008100404 */
[C---:B------:R-:W-:Y:S01]  /*79a0*/  FMUL R4, R36.reuse, R4 ;  /* 0x0000000424047220 */ /* 0x040fe20000400000 */
[C---:B------:R-:W-:Y:S01]  /*79b0*/  FMUL R5, R36.reuse, R5 ;  /* 0x0000000524057220 */ /* 0x040fe20000400000 */
[C---:B------:R-:W-:Y:S01]  /*79c0*/  FMUL R6, R36.reuse, R6 ;  /* 0x0000000624067220 */ /* 0x040fe20000400000 */
[C---:B------:R-:W-:Y:S01]  /*79d0*/  FMUL R7, R36.reuse, R7 ;  /* 0x0000000724077220 */ /* 0x040fe20000400000 */
[C---:B------:R-:W-:Y:S01]  /*79e0*/  FFMA R4, R41.reuse, R40, R4 ;  /* 0x0000002829047223 */ /* 0x040fe20000000004 */
[C---:B------:R-:W-:Y:S01]  /*79f0*/  FFMA R5, R41.reuse, R42, R5 ;  /* 0x0000002a29057223 */ /* 0x040fe20000000005 */
[C---:B------:R-:W-:Y:S01]  /*7a00*/  FFMA R6, R41.reuse, R43, R6 ;  /* 0x0000002b29067223 */ /* 0x040fe20000000006 */
[C---:B------:R-:W-:Y:S01]  /*7a10*/  FFMA R7, R41.reuse, R44, R7 ;  /* 0x0000002c29077223 */ /* 0x040fe20000000007 */
[C---:B------:R-:W-:Y:S01]  /*7a20*/  FMUL R8, R36.reuse, R8 ;  /* 0x0000000824087220 */ /* 0x040fe20000400000 */
[----:B------:R2:W-:Y:S01]  /*7a30*/  STS [R107], R4 ;  /* 0x000000046b007388 */ /* 0x0005e20000000800 */
[C---:B------:R-:W-:Y:S01]  /*7a40*/  FMUL R9, R36.reuse, R9 ;  /* 0x0000000924097220 */ /* 0x040fe20000400000 */
[C---:B------:R-:W-:Y:S01]  /*7a50*/  FMUL R10, R36.reuse, R10 ;  /* 0x0000000a240a7220 */ /* 0x040fe20000400000 */
[C---:B------:R-:W-:Y:S01]  /*7a60*/  FFMA R8, R41.reuse, R45, R8 ;  /* 0x0000002d29087223 */ /* 0x040fe20000000008 */
[----:B------:R2:W-:Y:S01]  /*7a70*/  STS [R108], R5 ;  /* 0x000000056c007388 */ /* 0x0005e20000000800 */
        /* <DEDUP_REMOVED lines=11> */
[----:B------:R2:W-:Y:S01]  /*7b30*/  STS [R107+0x200], R8 ;  /* 0x000200086b007388 */ /* 0x0005e20000000800 */
[C---:B------:R-:W-:Y:S01]  /*7b40*/  FMUL R15, R36.reuse, R15 ;  /* 0x0000000f240f7220 */ /* 0x040fe20000400000 */
[C---:B------:R-:W-:Y:S01]  /*7b50*/  FMUL R16, R36.reuse, R16 ;  /* 0x0000001024107220 */ /* 0x040fe20000400000 */
[C---:B------:R-:W-:Y:S01]  /*7b60*/  FFMA R14, R41.reuse, R51, R14 ;  /* 0x00000033290e7223 */ /* 0x040fe2000000000e */
[----:B------:R2:W-:Y:S01]  /*7b70*/  STS [R108+0x200], R9 ;  /* 0x000200096c007388 */ /* 0x0005e20000000800 */
        /* <DEDUP_REMOVED lines=50> */
[----:B------:R-:W-:Y:S01]  /*7ea0*/  FMUL R35, R36, R35 ;  /* 0x0000002324237220 */ /* 0x000fe20000400000 */
[----:B------:R2:W-:Y:S03]  /*7eb0*/  STS [R105+0x800], R22 ;  /* 0x0008001669007388 */ /* 0x0005e60000000800 */
[----:B------:R-:W-:Y:S01]  /*7ec0*/  FFMA R35, R41, R72, R35 ;  /* 0x0000004829237223 */ /* 0x000fe20000000023 */
[----:B------:R2:W-:Y:S04]  /*7ed0*/  STS [R106+0x800], R23 ;  /* 0x000800176a007388 */ /* 0x0005e80000000800 */
        /* <DEDUP_REMOVED lines=11> */
[----:B------:R2:W-:Y:S01]  /*7f90*/  STS [R106+0xe00], R35 ;  /* 0x000e00236a007388 */ /* 0x0005e20000000800 */
[----:B------:R-:W-:Y:S01]  /*7fa0*/  @!PT LDS RZ, [RZ] ;  /* 0x00000000fffff984 */ /* 0x000fe20000000800 */
[----:B------:R-:W-:Y:S01]  /*7fb0*/  @!PT LDS RZ, [RZ] ;  /* 0x00000000fffff984 */ /* 0x000fe20000000800 */
[----:B------:R-:W-:Y:S01]  /*7fc0*/  @!PT LDS RZ, [RZ] ;  /* 0x00000000fffff984 */ /* 0x000fe20000000800 */
[----:B------:R-:W-:Y:S01]  /*7fd0*/  @!PT LDS RZ, [RZ] ;  /* 0x00000000fffff984 */ /* 0x000fe20000000800 */
[----:B------:R5:W-:Y:S06]  /*7fe0*/  MEMBAR.ALL.CTA ;  /* 0x0000000000007992 */ /* 0x000bec0000008000 */
[----:B-----5:R-:W5:Y:S02]  /*7ff0*/  FENCE.VIEW.ASYNC.S ;  /* 0x00000000000073c6 */ /* 0x020f640000000000 */
[----:B-----5:R-:W-:Y:S06]  /*8000*/  BAR.SYNC.DEFER_BLOCKING 0x1, 0x80 ;  /* 0x0042000000007b1d */ /* 0x020fec0000010000 */
[----:B------:R-:W-:Y:S05]  /*8010*/  @P0 BRA `(.L_x_94) ;  /* 0x0000000000640947 */ /* 0x000fea0003800000 */
[----:B------:R-:W-:Y:S01]  /*8020*/  R2UR UR6, R104 ;  /* 0x00000000680672ca */ /* 0x000fe200000e0000 */
[----:B------:R-:W-:Y:S01]  /*8030*/  UIADD3 UR4, UP0, UPT, UR58, 0x880, URZ ;  /* 0x000008803a047890 */ /* 0x000fe2000ff1e0ff */
[----:B------:R-:W-:Y:S01]  /*8040*/  R2UR UR7, R38 ;  /* 0x00000000260772ca */ /* 0x000fe200000e0000 */
[----:B------:R-:W-:Y:S01]  /*8050*/  UMOV UR51, UR36 ;  /* 0x0000002400337c82 */ /* 0x000fe20008000000 */
[----:B------:R-:W-:Y:S02]  /*8060*/  UIADD3 UR17, UPT, UPT, UR49, 0x20, URZ ;  /* 0x0000002031117890 */ /* 0x000fe4000fffe0ff */
[----:B------:R-:W-:Y:S01]  /*8070*/  UIADD3.X UR5, UPT, UPT, URZ, UR59, URZ, UP0, !UPT ;  /* 0x0000003bff057290 */ /* 0x000fe200087fe4ff */
[----:B------:R-:W-:Y:S01]  /*8080*/  UMOV UR19, UR36 ;  /* 0x0000002400137c82 */ /* 0x000fe20008000000 */
[----:B------:R-:W-:Y:S01]  /*8090*/  UIADD3 UR13, UPT, UPT, UR49, 0x40, URZ ;  /* 0x00000040310d7890 */ /* 0x000fe2000fffe0ff */
[----:B------:R-:W-:Y:S01]  /*80a0*/  UMOV UR15, UR36 ;  /* 0x00000024000f7c82 */ /* 0x000fe20008000000 */
[----:B------:R-:W-:Y:S03]  /*80b0*/  UIADD3 UR9, UPT, UPT, UR49, 0x60, URZ ;  /* 0x0000006031097890 */ /* 0x000fe6000fffe0ff */
[----:B------:R-:W-:Y:S02]  /*80c0*/  UIADD3 UR6, UPT, UPT, UR47, UR6, URZ ;  /* 0x000000062f067290 */ /* 0x000fe4000fffe0ff */
[----:B------:R-:W-:Y:S02]  /*80d0*/  UIADD3 UR50, UPT, UPT, UR54, UR7, URZ ;  /* 0x0000000736327290 */ /* 0x000fe4000fffe0ff */
[----:B------:R-:W-:Y:S02]  /*80e0*/  UIADD3 UR48, UPT, UPT, UR6, 0x200, URZ ;  /* 0x0000020006307890 */ /* 0x000fe4000fffe0ff */
[----:B------:R-:W-:Y:S02]  /*80f0*/  UIADD3 UR16, UPT, UPT, UR6, 0x1200, URZ ;  /* 0x0000120006107890 */ /* 0x000fe4000fffe0ff */
[----:B------:R-:W-:Y:S01]  /*8100*/  UIADD3 UR12, UPT, UPT, UR6, 0x2200, URZ ;  /* 0x00002200060c7890 */ /* 0x000fe2000fffe0ff */
[----:B------:R-:W-:Y:S01]  /*8110*/  UMOV UR18, UR50 ;  /* 0x0000003200127c82 */ /* 0x000fe20008000000 */
[----:B------:R-:W-:Y:S01]  /*8120*/  UMOV UR14, UR50 ;  /* 0x00000032000e7c82 */ /* 0x000fe20008000000 */
[----:B------:R-:W-:Y:S02]  /*8130*/  UIADD3 UR8, UPT, UPT, UR6, 0x3200, URZ ;  /* 0x0000320006087890 */ /* 0x000fe4000fffe0ff */
[----:B------:R1:W-:Y:S01]  /*8140*/  UTMASTG.3D [UR48], [UR4] ;  /* 0x00000030040073b5 */ /* 0x0003e20008010000 */
[----:B------:R-:W-:Y:S01]  /*8150*/  UMOV UR11, UR36 ;  /* 0x00000024000b7c82 */ /* 0x000fe20008000000 */
[----:B------:R-:W-:Y:S01]  /*8160*/  UMOV UR10, UR50 ;  /* 0x00000032000a7c82 */ /* 0x000fe20008000000 */
[----:B------:R1:W-:Y:S01]  /*8170*/  UTMASTG.3D [UR16], [UR4] ;  /* 0x00000010040073b5 */ /* 0x0003e20008010000 */
[----:B------:R1:W-:Y:S03]  /*8180*/  UTMASTG.3D [UR12], [UR4] ;  /* 0x0000000c040073b5 */ /* 0x0003e60008010000 */
[----:B------:R1:W-:Y:S02]  /*8190*/  UTMASTG.3D [UR8], [UR4] ;  /* 0x00000008040073b5 */ /* 0x0003e40008010000 */
[----:B-1----:R0:W-:Y:S02]  /*81a0*/  UTMACMDFLUSH ;  /* 0x00000000000079b7 */ /* 0x0021e40000000000 */
.L_x_94:
[----:B------:R-:W-:Y:S05]  /*81b0*/  BSYNC.RECONVERGENT B0 ;  /* 0x0000000000007941 */ /* 0x000fea0003800200 */
.L_x_93:
[----:B------:R-:W-:Y:S01]  /*81c0*/  UIADD3 UR48, UPT, UPT, UR52, 0x1, URZ ;  /* 0x0000000134307890 */ /* 0x000fe2000fffe0ff */
[----:B------:R-:W-:Y:S03]  /*81d0*/  BSSY.RECONVERGENT B0, `(.L_x_95) ;  /* 0x0000005000007945 */ /* 0x000fe60003800200 */
[----:B------:R-:W-:Y:S04]  /*81e0*/  UISETP.NE.AND UP0, UPT, UR48, 0x3, UPT ;  /* 0x000000033000788c */ /* 0x000fe8000bf05270 */
[----:B------:R-:W-:Y:S01]  /*81f0*/  USEL UR46, UR48, URZ, UP0 ;  /* 0x000000ff302e7287 */ /* 0x000fe20008000000 */
[----:B------:R-:W-:Y:S11]  /*8200*/  @P0 BRA `(.L_x_96) ;  /* 0x0000000000040947 */ /* 0x000ff60003800000 */
[----:B------:R-:W-:Y:S04]  /*8210*/  DEPBAR.LE SB0, 0x1 ;  /* 0x000080400000791a */ /* 0x000fe80000000000 */
.L_x_96:
[----:B------:R-:W-:Y:S05]  /*8220*/  BSYNC.RECONVERGENT B0 ;  /* 0x0000000000007941 */ /* 0x000fea0003800200 */
.L_x_95:
[----:B------:R-:W-:Y:S01]  /*8230*/  BAR.SYNC.DEFER_BLOCKING 0x1, 0x80 ;  /* 0x0042000000007b1d */ /* 0x000fe20000010000 */
[----:B------:R-:W-:Y:S01]  /*8240*/  ISETP.NE.AND P1, PT, R97, RZ, PT ;  /* 0x000000ff6100720c */ /* 0x000fe20003f25270 */
[----:B------:R-:W-:Y:S01]  /*8250*/  UISETP.NE.AND UP0, UPT, UR55, URZ, UPT ;  /* 0x000000ff3700728c */ /* 0x000fe2000bf05270 */
[----:B--2---:R-:W-:Y:S11]  /*8260*/  LEA R5, R100, UR47, 0x3 ;  /* 0x0000002f64057c11 */ /* 0x004ff6000f8e18ff */
[----:B------:R-:W-:Y:S01]  /*8270*/  @P1 SHF.L.U32 R4, R102, 0x1f, RZ ;  /* 0x0000001f66041819 */ /* 0x000fe200000006ff */
[----:B------:R-:W-:Y:S06]  /*8280*/  BRA.U !UP0, `(.L_x_97) ;  /* 0x0000000108247547 */ /* 0x000fec000b800000 */
[----:B-1----:R-:W1:Y:S01]  /*8290*/  S2R R0, SR_CgaCtaId ;  /* 0x0000000000007919 */ /* 0x002e620000008800 */
[----:B------:R-:W-:Y:S01]  /*82a0*/  IMAD.U32 R3, RZ, RZ, UR53 ;  /* 0x00000035ff037e24 */ /* 0x000fe2000f8e00ff */
[----:B------:R-:W-:Y:S04]  /*82b0*/  UIADD3 UR4, UPT, UPT, UR53, 0x1, URZ ;  /* 0x0000000135047890 */ /* 0x000fe8000fffe0ff */
[----:B------:R-:W-:Y:S01]  /*82c0*/  @P1 LEA R3, R3, UR47, 0x3 ;  /* 0x0000002f03031c11 */ /* 0x000fe2000f8e18ff */
[----:B------:R-:W-:Y:S04]  /*82d0*/  UISETP.NE.AND UP0, UPT, UR4, 0x3, UPT ;  /* 0x000000030400788c */ /* 0x000fe8000bf05270 */
[----:B------:R-:W-:Y:S01]  /*82e0*/  @P1 VIADD R3, R3, 0x38 ;  /* 0x0000003803031836 */ /* 0x000fe20000000000 */
[----:B------:R-:W-:Y:S04]  /*82f0*/  USEL UR53, UR4, URZ, UP0 ;  /* 0x000000ff04357287 */ /* 0x000fe80008000000 */
[----:B-1----:R-:W-:Y:S04]  /*8300*/  @P1 PRMT R0, R0, 0x654, R3 ;  /* 0x0000065400001816 */ /* 0x002fe80000000003 */
[----:B------:R2:W-:Y:S04]  /*8310*/  @P1 SYNCS.ARRIVE.TRANS64.RED.A1T0 RZ, [R0+URZ], RZ ;  /* 0x000000ff00ff19a7 */ /* 0x0005e800081004ff */
.L_x_97:
[----:B------:R-:W5:Y:S01]  /*8320*/  @P1 SYNCS.PHASECHK.TRANS64.TRYWAIT P0, [R5+URZ+0x20], R4 ;  /* 0x00002004050015a7 */ /* 0x000f6200080011ff */
[----:B------:R-:W-:Y:S01]  /*8330*/  UISETP.NE.AND UP0, UPT, UR37, URZ, UPT ;  /* 0x000000ff2500728c */ /* 0x000fe2000bf05270 */
[----:B------:R-:W-:Y:S01]  /*8340*/  BSSY B1, `(.L_x_98) ;  /* 0x0000038000017945 */ /* 0x000fe20003800000 */
[----:B------:R-:W-:Y:S02]  /*8350*/  UMOV UR4, 0xc0 ;  /* 0x000000c000047882 */ /* 0x000fe40000000000 */
[----:B------:R-:W-:Y:S01]  /*8360*/  USEL UR40, UR4, 0x20, !UP0 ;  /* 0x0000002004287887 */ /* 0x000fe2000c000000 */
[----:B-----5:R-:W-:Y:S01]  /*8370*/  @P1 SEL R101, RZ, 0x1, !P0 ;  /* 0x00000001ff651807 */ /* 0x020fe20004000000 */
[----:B------:R-:W-:Y:S10]  /*8380*/  @!P1 BRA `(.L_x_99) ;  /* 0x0000000000cc9947 */ /* 0x000ff40003800000 */
[----:B------:R-:W-:Y:S01]  /*8390*/  ISETP.NE.AND P1, PT, R103, RZ, PT ;  /* 0x000000ff6700720c */ /* 0x000fe20003f25270 */
[----:B------:R-:W-:Y:S01]  /*83a0*/  BSSY B0, `(.L_x_100) ;  /* 0x0000008000007945 */ /* 0x000fe20003800000 */
[----:B------:R-:W-:Y:S11]  /*83b0*/  ISETP.NE.AND P0, PT, R101, RZ, PT ;  /* 0x000000ff6500720c */ /* 0x000ff60003f05270 */
[----:B------:R-:W-:Y:S04]  /*83c0*/  @P1 IMAD R4, R100, 0x4000, R91 ;  /* 0x0000400064041824 */ /* 0x000fe800078e025b */
[----:B-1----:R-:W-:Y:S01]  /*83d0*/  @P1 IMAD.IADD R3, R98, 0x1, R4 ;  /* 0x0000000162031824 */ /* 0x002fe200078e0204 */
[----:B------:R-:W-:Y:S06]  /*83e0*/  @P0 BRA `(.L_x_101) ;  /* 0x00000000000c0947 */ /* 0x000fec0003800000 */
[----:B--2---:R-:W-:Y:S04]  /*83f0*/  SHF.L.U32 R0, R102, 0x1f, RZ ;  /* 0x0000001f66007819 */ /* 0x004fe800000006ff */
[----:B------:R-:W1:Y:S02]  /*8400*/  SYNCS.PHASECHK.TRANS64.TRYWAIT P0, [R5+URZ+0x20], R0 ;  /* 0x00002000050075a7 */ /* 0x000e6400080011ff */
[----:B-1----:R-:W-:Y:S05]  /*8410*/  @!P0 BRA `(.L_x_102) ;  /* 0x00000074007c8947 */ /* 0x002fea0003800000 */
.L_x_101:
[----:B------:R-:W-:Y:S05]  /*8420*/  BSYNC B0 ;  /* 0x0000000000007941 */ /* 0x000fea0003800000 */
.L_x_100:
[----:B------:R-:W-:Y:S01]  /*8430*/  ISETP.NE.AND P0, PT, R103, RZ, PT ;  /* 0x000000ff6700720c */ /* 0x000fe20003f05270 */
[----:B------:R-:W-:Y:S11]  /*8440*/  VIADD R100, R100, 0x1 ;  /* 0x0000000164647836 */ /* 0x000ff60000000000 */
[----:B------:R-:W-:Y:S01]  /*8450*/  @!UPT UIADD3 URZ, UPT, UPT, URZ, URZ, URZ ;  /* 0x000000fffffff290 */ /* 0x000fe2000fffe0ff */
[----:B------:R-:W3:Y:S01]  /*8460*/  @P0 LDS R42, [R3] ;  /* 0x00000000032a0984 */ /* 0x000ee20000000800 */
[----:B-1----:R-:W-:Y:S03]  /*8470*/  @P0 IMAD.IADD R5, R99, 0x1, R4 ;  /* 0x0000000163050824 */ /* 0x002fe600078e0204 */
[----:B------:R-:W1:Y:S01]  /*8480*/  @P0 LDS R46, [R3+0x200] ;  /* 0x00020000032e0984 */ /* 0x000e620000000800 */
[----:B--2---:R-:W-:Y:S03]  /*8490*/  @P0 IMAD.IADD R0, R98, 0x1, R5 ;  /* 0x0000000162000824 */ /* 0x004fe600078e0205 */
[----:B------:R-:W2:Y:S04]  /*84a0*/  @P0 LDS R50, [R3+0x400] ;  /* 0x0004000003320984 */ /* 0x000ea80000000800 */
[----:B------:R-:W1:Y:S04]  /*84b0*/  @P0 LDS R54, [R3+0x600] ;  /* 0x0006000003360984 */ /* 0x000e680000000800 */
[----:B------:R-:W1:Y:S04]  /*84c0*/  @P0 LDS R58, [R3+0x800] ;  /* 0x00080000033a0984 */ /* 0x000e680000000800 */
[----:B------:R-:W1:Y:S04]  /*84d0*/  @P0 LDS R62, [R3+0xa00] ;  /* 0x000a0000033e0984 */ /* 0x000e680000000800 */
[----:B------:R-:W1:Y:S04]  /*84e0*/  @P0 LDS R66, [R3+0xc00] ;  /* 0x000c000003420984 */ /* 0x000e680000000800 */
[----:B------:R5:W1:Y:S04]  /*84f0*/  @P0 LDS R70, [R3+0xe00] ;  /* 0x000e000003460984 */ /* 0x000a680000000800 */
[----:B------:R1:W1:Y:S04]  /*8500*/  @P0 LDS R40, [R4] ;  /* 0x0000000004280984 */ /* 0x0002680000000800 */
[----:B------:R1:W1:Y:S04]  /*8510*/  @P0 LDS R45, [R4+0x200] ;  /* 0x00020000042d0984 */ /* 0x0002680000000800 */
[----:B------:R1:W1:Y:S04]  /*8520*/  @P0 LDS R49, [R4+0x400] ;  /* 0x0004000004310984 */ /* 0x0002680000000800 */
[----:B------:R1:W1:Y:S04]  /*8530*/  @P0 LDS R53, [R4+0x600] ;  /* 0x0006000004350984 */ /* 0x0002680000000800 */
[----:B------:R1:W1:Y:S04]  /*8540*/  @P0 LDS R57, [R4+0x800] ;  /* 0x0008000004390984 */ /* 0x0002680000000800 */
[----:B------:R1:W1:Y:S04]  /*8550*/  @P0 LDS R61, [R4+0xa00] ;  /* 0x000a0000043d0984 */ /* 0x0002680000000800 */
[----:B------:R1:W1:Y:S04]  /*8560*/  @P0 LDS R65, [R4+0xc00] ;  /* 0x000c000004410984 */ /* 0x0002680000000800 */
        /* <DEDUP_REMOVED lines=16> */
[----:B------:R1:W1:Y:S01]  /*8670*/  @P0 LDS R72, [R0+0xe00] ;  /* 0x000e000000480984 */ /* 0x0002620000000800 */
[C---:B------:R-:W-:Y:S04]  /*8680*/  ISETP.NE.AND P0, PT, R100.reuse, 0x3, PT ;  /* 0x000000036400780c */ /* 0x040fe80003f05270 */
[----:B-----5:R-:W-:Y:S02]  /*8690*/  SEL R3, RZ, 0x1, P0 ;  /* 0x00000001ff037807 */ /* 0x020fe40000000000 */
[----:B------:R-:W-:Y:S02]  /*86a0*/  SEL R100, R100, RZ, P0 ;  /* 0x000000ff64647207 */ /* 0x000fe40000000000 */
[----:B--23--:R-:W-:Y:S02]  /*86b0*/  LOP3.LUT R102, R102, R3, RZ, 0x3c, !PT ;  /* 0x0000000366667212 */ /* 0x00cfe400078e3cff */
.L_x_99:
[----:B------:R-:W-:Y:S05]  /*86c0*/  BSYNC B1 ;  /* 0x0000000000017941 */ /* 0x000fea0003800000 */
.L_x_98:
[----:B------:R-:W-:Y:S05]  /*86d0*/  VIADD R38, R37, UR40 ;  /* 0x0000002825267c36 */ /* 0x000fea0008000000 */
[----:B-1----:R-:W-:Y:S04]  /*86e0*/  SHF.R.U32.HI R3, RZ, 0x15, R38 ;  /* 0x00000015ff037819 */ /* 0x002fe80000011626 */
[----:B------:R-:W-:Y:S11]  /*86f0*/  LOP3.LUT P0, RZ, R3, 0x3, R80, 0x48, !PT ;  /* 0x0000000303ff7812 */ /* 0x000ff60007804850 */
[----:B------:R-:W-:Y:S02]  /*8700*/  @!UPT UIADD3 URZ, UPT, UPT, URZ, URZ, URZ ;  /* 0x000000fffffff290 */ /* 0x000fe4000fffe0ff */
[----:B------:R-:W-:Y:S05]  /*8710*/  @!P0 BRA `(.L_x_103) ;  /* 0x0000000000408947 */ /* 0x000fea0003800000 */
[----:B------:R-:W1:Y:S01]  /*8720*/  LDCU.64 UR8, c[0x4][0x70] ;  /* 0x01000e00ff0877ac */ /* 0x000e620008000a00 */
[----:B------:R-:W-:Y:S01]  /*8730*/  MOV R15, 0x0 ;  /* 0x00000000000f7802 */ /* 0x000fe20000000f00 */
[----:B------:R-:W-:Y:S02]  /*8740*/  HFMA2 R12, -RZ, RZ, 0, 5.9604644775390625e-08 ;  /* 0x00000001ff0c7431 */ /* 0x000fe400000001ff */
[----:B------:R-:W-:Y:S02]  /*8750*/  IMAD.MOV.U32 R8, RZ, RZ, 0x192 ;  /* 0x00000192ff087424 */ /* 0x000fe400078e00ff */
[----:B------:R-:W-:Y:S01]  /*8760*/  IMAD.MOV.U32 R13, RZ, RZ, RZ ;  /* 0x000000ffff0d7224 */ /* 0x000fe200078e00ff */
[----:B------:R-:W5:Y:S01]  /*8770*/  LDCU.64 UR6, c[0x4][0x78] ;  /* 0x01000f00ff0677ac */ /* 0x000f620008000a00 */
[----:B------:R-:W2:Y:S01]  /*8780*/  LDC.64 R14, c[0x4][R15] ;  /* 0x010000000f0e7b82 */ /* 0x000ea20000000a00 */
[----:B------:R-:W3:Y:S01]  /*8790*/  LDCU.64 UR4, c[0x4][0x10] ;  /* 0x01000200ff0477ac */ /* 0x000ee20008000a00 */
[----:B-1----:R-:W-:Y:S01]  /*87a0*/  MOV R5, UR9 ;  /* 0x0000000900057c02 */ /* 0x002fe20008000f00 */
[----:B------:R-:W-:Y:S01]  /*87b0*/  IMAD.U32 R4, RZ, RZ, UR8 ;  /* 0x00000008ff047e24 */ /* 0x000fe2000f8e00ff */
[----:B-----5:R-:W-:Y:S01]  /*87c0*/  MOV R7, UR7 ;  /* 0x0000000700077c02 */ /* 0x020fe20008000f00 */
[----:B------:R-:W-:Y:S01]  /*87d0*/  IMAD.U32 R6, RZ, RZ, UR6 ;  /* 0x00000006ff067e24 */ /* 0x000fe2000f8e00ff */
[----:B---3--:R-:W-:Y:S01]  /*87e0*/  MOV R11, UR5 ;  /* 0x00000005000b7c02 */ /* 0x008fe20008000f00 */
[----:B------:R-:W-:Y:S02]  /*87f0*/  IMAD.U32 R10, RZ, RZ, UR4 ;  /* 0x00000004ff0a7e24 */ /* 0x000fe4000f8e00ff */
[----:B------:R-:W-:Y:S07]  /*8800*/  LEPC R20, `(.L_x_103) ;  /* 0x000000001014794e */ /* 0x000fee0000000000 */
[----:B--2-4-:R-:W-:Y:S05]  /*8810*/  CALL.ABS.NOINC R14 ;  /* 0x000000000e007343 */ /* 0x014fea0003c00000 */
.L_x_103:
[----:B------:R-:W-:Y:S01]  /*8820*/  ISETP.NE.AND P0, PT, R93, RZ, PT ;  /* 0x000000ff5d00720c */ /* 0x000fe20003f05270 */
[----:B------:R-:W-:Y:S05]  /*8830*/  WARPSYNC.ALL ;  /* 0x0000000000007948 */ /* 0x000fea0003800000 */
[----:B------:R-:W1:Y:S01]  /*8840*/  S2R R39, SR_CgaCtaId ;  /* 0x0000000000277919 */ /* 0x000e620000008800 */
[----:B------:R-:W-:Y:S01]  /*8850*/  R2UR UR4, R38 ;  /* 0x00000000260472ca */ /* 0x000fe200000e0000 */
[----:B------:R-:W1:Y:S01]  /*8860*/  S2UR UR51, SR_CgaCtaId ;  /* 0x00000000003379c3 */ /* 0x000e620000008800 */
[----:B------:R-:W-:Y:S11]  /*8870*/  BSSY.RECONVERGENT B0, `(.L_x_104) ;  /* 0x0000087000007945 */ /* 0x000ff60003800200 */
[----:B------:R-:W5:Y:S01]  /*8880*/  LDTM.x32 R4, tmem[UR4] ;  /* 0x00000004000479ee */ /* 0x000f6200082c0000 */
[----:B------:R-:W-:Y:S06]  /*8890*/  USHF.L.U32 UR4, UR46, 0xe, URZ ;  /* 0x0000000e2e047899 */ /* 0x000fec00080006ff */
[----:B--2---:R-:W-:Y:S04]  /*88a0*/  IADD3 R0, PT, PT, R91, UR4, RZ ;  /* 0x000000045b007c10 */ /* 0x004fe8000fffe0ff */
[CC--:B------:R-:W-:Y:S02]  /*88b0*/  IADD3 R104, PT, PT, R98.reuse, R0.reuse, RZ ;  /* 0x0000000062687210 */ /* 0x0c0fe40007ffe0ff */
[----:B------:R-:W-:Y:S04]  /*88c0*/  IADD3 R3, PT, PT, R99, R0, RZ ;  /* 0x0000000063037210 */ /* 0x000fe80007ffe0ff */
[----:B------:R-:W-:Y:S01]  /*88d0*/  IADD3 R0, PT, PT, R98, R3, RZ ;  /* 0x0000000362007210 */ /* 0x000fe20007ffe0ff */
[C---:B-----5:R-:W-:Y:S01]  /*88e0*/  FMUL R4, R36.reuse, R4 ;  /* 0x0000000424047220 */ /* 0x060fe20000400000 */
        /* <DEDUP_REMOVED lines=8> */
[----:B------:R2:W-:Y:S01]  /*8970*/  STS [R91+UR4], R4 ;  /* 0x000000045b007988 */ /* 0x0005e20008000804 */
        /* <DEDUP_REMOVED lines=15> */
[----:B------:R2:W-:Y:S01]  /*8a70*/  STS [R91+UR4+0x200], R8 ;  /* 0x000200085b007988 */ /* 0x0005e20008000804 */
        /* <DEDUP_REMOVED lines=58> */
[----:B------:R2:W-:Y:S04]  /*8e20*/  STS [R91+UR4+0xa00], R24 ;  /* 0x000a00185b007988 */ /* 0x0005e80008000804 */
[----:B------:R2:W-:Y:S04]  /*8e30*/  STS [R104+0xa00], R25 ;  /* 0x000a001968007388 */ /* 0x0005e80000000800 */
[----:B------:R2:W-:Y:S04]  /*8e40*/  STS [R3+0xa00], R26 ;  /* 0x000a001a03007388 */ /* 0x0005e80000000800 */
        /* <DEDUP_REMOVED lines=16> */
[----:B-1----:R-:W-:Y:S05]  /*8f50*/  @P0 BRA `(.L_x_105) ;  /* 0x0000000000600947 */ /* 0x002fea0003800000 */
[----:B------:R-:W-:Y:S02]  /*8f60*/  UIADD3 UR6, UP0, UPT, UR58, 0x880, URZ ;  /* 0x000008803a067890 */ /* 0x000fe4000ff1e0ff */
[----:B------:R-:W-:Y:S02]  /*8f70*/  UIADD3 UR5, UPT, UPT, UR47, UR4, URZ ;  /* 0x000000042f057290 */ /* 0x000fe4000fffe0ff */
[----:B------:R-:W-:Y:S02]  /*8f80*/  UIADD3 UR10, UPT, UPT, UR54, UR40, URZ ;  /* 0x00000028360a7290 */ /* 0x000fe4000fffe0ff */
[----:B------:R-:W-:Y:S02]  /*8f90*/  UIADD3 UR8, UPT, UPT, UR5, 0x200, URZ ;  /* 0x0000020005087890 */ /* 0x000fe4000fffe0ff */
[----:B------:R-:W-:Y:S01]  /*8fa0*/  UIADD3.X UR7, UPT, UPT, URZ, UR59, URZ, UP0, !UPT ;  /* 0x0000003bff077290 */ /* 0x000fe200087fe4ff */
[----:B------:R-:W-:Y:S01]  /*8fb0*/  UMOV UR9, UR49 ;  /* 0x0000003100097c82 */ /* 0x000fe20008000000 */
[----:B------:R-:W-:Y:S01]  /*8fc0*/  UMOV UR11, UR36 ;  /* 0x00000024000b7c82 */ /* 0x000fe20008000000 */
[----:B------:R-:W-:Y:S02]  /*8fd0*/  UIADD3 UR21, UPT, UPT, UR49, 0x20, URZ ;  /* 0x0000002031157890 */ /* 0x000fe4000fffe0ff */
[----:B------:R-:W-:Y:S01]  /*8fe0*/  UIADD3 UR20, UPT, UPT, UR5, 0x1200, URZ ;  /* 0x0000120005147890 */ /* 0x000fe2000fffe0ff */
[----:B------:R-:W-:Y:S03]  /*8ff0*/  UMOV UR23, UR36 ;  /* 0x0000002400177c82 */ /* 0x000fe60008000000 */
[----:B------:R1:W-:Y:S01]  /*9000*/  UTMASTG.3D [UR8], [UR6] ;  /* 0x00000008060073b5 */ /* 0x0003e20008010000 */
[----:B------:R-:W-:Y:S01]  /*9010*/  UMOV UR22, UR10 ;  /* 0x0000000a00167c82 */ /* 0x000fe20008000000 */
[----:B------:R-:W-:Y:S02]  /*9020*/  UIADD3 UR17, UPT, UPT, UR49, 0x40, URZ ;  /* 0x0000004031117890 */ /* 0x000fe4000fffe0ff */
[----:B------:R-:W-:Y:S01]  /*9030*/  UIADD3 UR16, UPT, UPT, UR5, 0x2200, URZ ;  /* 0x0000220005107890 */ /* 0x000fe2000fffe0ff */
[----:B------:R-:W-:Y:S01]  /*9040*/  UMOV UR19, UR36 ;  /* 0x0000002400137c82 */ /* 0x000fe20008000000 */
[----:B------:R-:W-:Y:S01]  /*9050*/  UMOV UR18, UR10 ;  /* 0x0000000a00127c82 */ /* 0x000fe20008000000 */
[----:B------:R1:W-:Y:S01]  /*9060*/  UTMASTG.3D [UR20], [UR6] ;  /* 0x00000014060073b5 */ /* 0x0003e20008010000 */
[----:B------:R-:W-:Y:S02]  /*9070*/  UIADD3 UR13, UPT, UPT, UR49, 0x60, URZ ;  /* 0x00000060310d7890 */ /* 0x000fe4000fffe0ff */
[----:B------:R-:W-:Y:S01]  /*9080*/  UIADD3 UR12, UPT, UPT, UR5, 0x3200, URZ ;  /* 0x00003200050c7890 */ /* 0x000fe2000fffe0ff */
[----:B------:R-:W-:Y:S01]  /*9090*/  UMOV UR15, UR36 ;  /* 0x00000024000f7c82 */ /* 0x000fe20008000000 */
[----:B------:R-:W-:Y:S01]  /*90a0*/  UMOV UR14, UR10 ;  /* 0x0000000a000e7c82 */ /* 0x000fe20008000000 */
[----:B------:R1:W-:Y:S06]  /*90b0*/  UTMASTG.3D [UR16], [UR6] ;  /* 0x00000010060073b5 */ /* 0x0003ec0008010000 */
[----:B------:R1:W-:Y:S02]  /*90c0*/  UTMASTG.3D [UR12], [UR6] ;  /* 0x0000000c060073b5 */ /* 0x0003e40008010000 */
[----:B-1----:R0:W-:Y:S02]  /*90d0*/  UTMACMDFLUSH ;  /* 0x00000000000079b7 */ /* 0x0021e40000000000 */
.L_x_105:
[----:B------:R-:W-:Y:S05]  /*90e0*/  BSYNC.RECONVERGENT B0 ;  /* 0x0000000000007941 */ /* 0x000fea0003800200 */
.L_x_104:
[----:B------:R-:W-:Y:S01]  /*90f0*/  UIADD3 UR4, UPT, UPT, UR46, 0x1, URZ ;  /* 0x000000012e047890 */ /* 0x000fe2000fffe0ff */
[----:B------:R-:W-:Y:S01]  /*9100*/  ISETP.NE.AND P1, PT, R97, RZ, PT ;  /* 0x000000ff6100720c */ /* 0x000fe20003f25270 */
[----:B--2---:R-:W-:Y:S01]  /*9110*/  IMAD.U32 R0, RZ, RZ, UR53 ;  /* 0x00000035ff007e24 */ /* 0x004fe2000f8e00ff */
[----:B------:R-:W-:Y:S01]  /*9120*/  BSSY.RECONVERGENT B0, `(.L_x_106) ;  /* 0x0000008000007945 */ /* 0x000fe20003800200 */
[----:B------:R-:W-:Y:S04]  /*9130*/  UISETP.NE.AND UP0, UPT, UR4, 0x3, UPT ;  /* 0x000000030400788c */ /* 0x000fe8000bf05270 */
[----:B------:R-:W-:Y:S02]  /*9140*/  USEL UR46, UR4, URZ, UP0 ;  /* 0x000000ff042e7287 */ /* 0x000fe40008000000 */
[----:B------:R-:W-:Y:S04]  /*9150*/  UISETP.EQ.XOR UP0, UPT, UR48, 0x3, !UP0 ;  /* 0x000000033000788c */ /* 0x000fe8000c702a70 */
[----:B------:R-:W-:Y:S01]  /*9160*/  UP2UR UR50, UPR, URZ, 0x1 ;  /* 0x00000001ff327883 */ /* 0x000fe20008000000 */
[----:B------:R-:W-:Y:S01]  /*9170*/  @P1 LEA R0, R0, UR47, 0x3 ;  /* 0x0000002f00001c11 */ /* 0x000fe2000f8e18ff */
[----:B------:R-:W-:Y:S10]  /*9180*/  @P0 BRA `(.L_x_107) ;  /* 0x0000000000040947 */ /* 0x000ff40003800000 */
[----:B------:R-:W-:Y:S04]  /*9190*/  DEPBAR.LE SB0, 0x1 ;  /* 0x000080400000791a */ /* 0x000fe80000000000 */
.L_x_107:
[----:B------:R-:W-:Y:S05]  /*91a0*/  BSYNC.RECONVERGENT B0 ;  /* 0x0000000000007941 */ /* 0x000fea0003800200 */
.L_x_106:
[----:B------:R-:W-:Y:S01]  /*91b0*/  BAR.SYNC.DEFER_BLOCKING 0x1, 0x80 ;  /* 0x0042000000007b1d */ /* 0x000fe20000010000 */
[----:B------:R-:W-:Y:S01]  /*91c0*/  @P1 VIADD R4, R0, 0x38 ;  /* 0x0000003800041836 */ /* 0x000fe20000000000 */
[----:B------:R-:W-:Y:S01]  /*91d0*/  @P1 SHF.L.U32 R0, R102, 0x1f, RZ ;  /* 0x0000001f66001819 */ /* 0x000fe200000006ff */
[----:B------:R-:W-:Y:S02]  /*91e0*/  UIADD3 UR5, UPT, UPT, UR53, 0x1, URZ ;  /* 0x0000000135057890 */ /* 0x000fe4000fffe0ff */
[----:B------:R-:W-:Y:S01]  /*91f0*/  UISETP.NE.AND UP0, UPT, UR37, URZ, UPT ;  /* 0x000000ff2500728c */ /* 0x000fe2000bf05270 */
[----:B------:R-:W-:Y:S01]  /*9200*/  @P1 PRMT R39, R39, 0x654, R4 ;  /* 0x0000065427271816 */ /* 0x000fe20000000004 */
[----:B------:R-:W-:Y:S04]  /*9210*/  UISETP.NE.AND UP1, UPT, UR5, 0x3, UPT ;  /* 0x000000030500788c */ /* 0x000fe8000bf25270 */
[----:B------:R-:W-:Y:S01]  /*9220*/  USEL UR48, UR5, URZ, UP1 ;  /* 0x000000ff05307287 */ /* 0x000fe20008800000 */
[----:B------:R1:W-:Y:S01]  /*9230*/  @P1 SYNCS.ARRIVE.TRANS64.RED.A1T0 RZ, [R39+URZ], RZ ;  /* 0x000000ff27ff19a7 */ /* 0x0003e200081004ff */
[----:B------:R-:W-:Y:S01]  /*9240*/  UMOV UR4, 0x400 ;  /* 0x0000040000047882 */ /* 0x000fe20000000000 */
[----:B------:R-:W-:Y:S01]  /*9250*/  BSSY B1, `(.L_x_108) ;  /* 0x000003b000017945 */ /* 0x000fe20003800000 */
[----:B------:R-:W-:Y:S03]  /*9260*/  ULEA UR47, UR51, UR4, 0x18 ;  /* 0x00000004332f7291 */ /* 0x000fe6000f8ec0ff */
[----:B------:R-:W-:Y:S02]  /*9270*/  UMOV UR4, 0xa0 ;  /* 0x000000a000047882 */ /* 0x000fe40000000000 */
[----:B------:R-:W-:Y:S01]  /*9280*/  USEL UR40, UR4, 0x40, !UP0 ;  /* 0x0000004004287887 */ /* 0x000fe2000c000000 */
[----:B------:R-:W-:Y:S04]  /*9290*/  LEA R5, R100, UR47, 0x3 ;  /* 0x0000002f64057c11 */ /* 0x000fe8000f8e18ff */
[----:B------:R-:W2:Y:S02]  /*92a0*/  @P1 SYNCS.PHASECHK.TRANS64.TRYWAIT P0, [R5+URZ+0x20], R0 ;  /* 0x00002000050015a7 */ /* 0x000ea400080011ff */
[----:B--2---:R-:W-:Y:S01]  /*92b0*/  @P1 SEL R101, RZ, 0x1, !P0 ;  /* 0x00000001ff651807 */ /* 0x004fe20004000000 */
[----:B-1----:R-:W-:Y:S06]  /*92c0*/  @!P1 BRA `(.L_x_109) ;  /* 0x0000000000cc9947 */ /* 0x002fec0003800000 */
[----:B------:R-:W-:Y:S01]  /*92d0*/  ISETP.NE.AND P1, PT, R103, RZ, PT ;  /* 0x000000ff6700720c */ /* 0x000fe20003f25270 */
[----:B------:R-:W-:Y:S01]  /*92e0*/  BSSY B0, `(.L_x_110) ;  /* 0x0000008000007945 */ /* 0x000fe20003800000 */
[----:B------:R-:W-:Y:S11]  /*92f0*/  ISETP.NE.AND P0, PT, R101, RZ, PT ;  /* 0x000000ff6500720c */ /* 0x000ff60003f05270 */
[----:B------:R-:W-:Y:S04]  /*9300*/  @P1 IMAD R3, R100, 0x4000, R91 ;  /* 0x0000400064031824 */ /* 0x000fe800078e025b */
[----:B------:R-:W-:Y:S01]  /*9310*/  @P1 IMAD.IADD R0, R98, 0x1, R3 ;  /* 0x0000000162001824 */ /* 0x000fe200078e0203 */
[----:B------:R-:W-:Y:S06]  /*9320*/  @P0 BRA `(.L_x_111) ;  /* 0x00000000000c0947 */ /* 0x000fec0003800000 */
[----:B------:R-:W-:Y:S04]  /*9330*/  SHF.L.U32 R4, R102, 0x1f, RZ ;  /* 0x0000001f66047819 */ /* 0x000fe800000006ff */
[----:B------:R-:W1:Y:S02]  /*9340*/  SYNCS.PHASECHK.TRANS64.TRYWAIT P0, [R5+URZ+0x20], R4 ;  /* 0x00002004050075a7 */ /* 0x000e6400080011ff */
[----:B-1----:R-:W-:Y:S05]  /*9350*/  @!P0 BRA `(.L_x_112) ;  /* 0x0000006400c08947 */ /* 0x002fea0003800000 */
.L_x_111:
[----:B------:R-:W-:Y:S05]  /*9360*/  BSYNC B0 ;  /* 0x0000000000007941 */ /* 0x000fea0003800000 */
.L_x_110:
[----:B------:R-:W-:Y:S01]  /*9370*/  ISETP.NE.AND P0, PT, R103, RZ, PT ;  /* 0x000000ff6700720c */ /* 0x000fe20003f05270 */
[----:B------:R-:W-:Y:S11]  /*9380*/  VIADD R100, R100, 0x1 ;  /* 0x0000000164647836 */ /* 0x000ff60000000000 */
[----:B------:R-:W-:Y:S01]  /*9390*/  @!UPT UIADD3 URZ, UPT, UPT, URZ, URZ, URZ ;  /* 0x000000fffffff290 */ /* 0x000fe2000fffe0ff */
[----:B------:R-:W2:Y:S01]  /*93a0*/  @P0 LDS R42, [R0] ;  /* 0x00000000002a0984 */ /* 0x000ea20000000800 */
[----:B-1----:R-:W-:Y:S03]  /*93b0*/  @P0 IMAD.IADD R5, R99, 0x1, R3 ;  /* 0x0000000163050824 */ /* 0x002fe600078e0203 */
[----:B------:R-:W1:Y:S01]  /*93c0*/  @P0 LDS R46, [R0+0x200] ;  /* 0x00020000002e0984 */ /* 0x000e620000000800 */
[----:B------:R-:W-:Y:S03]  /*93d0*/  @P0 IMAD.IADD R4, R98, 0x1, R5 ;  /* 0x0000000162040824 */ /* 0x000fe600078e0205 */
[----:B------:R-:W1:Y:S04]  /*93e0*/  @P0 LDS R50, [R0+0x400] ;  /* 0x0004000000320984 */ /* 0x000e680000000800 */
[----:B------:R-:W1:Y:S04]  /*93f0*/  @P0 LDS R54, [R0+0x600] ;  /* 0x0006000000360984 */ /* 0x000e680000000800 */
[----:B------:R-:W1:Y:S04]  /*9400*/  @P0 LDS R58, [R0+0x800] ;  /* 0x00080000003a0984 */ /* 0x000e680000000800 */
[----:B------:R-:W1:Y:S04]  /*9410*/  @P0 LDS R62, [R0+0xa00] ;  /* 0x000a0000003e0984 */ /* 0x000e680000000800 */
[----:B------:R-:W1:Y:S04]  /*9420*/  @P0 LDS R66, [R0+0xc00] ;  /* 0x000c000000420984 */ /* 0x000e680000000800 */
[----:B------:R-:W1:Y:S04]  /*9430*/  @P0 LDS R70, [R0+0xe00] ;  /* 0x000e000000460984 */ /* 0x000e680000000800 */
[----:B------:R-:W1:Y:S04]  /*9440*/  @P0 LDS R40, [R3] ;  /* 0x0000000003280984 */ /* 0x000e680000000800 */
[----:B------:R-:W1:Y:S04]  /*9450*/  @P0 LDS R45, [R3+0x200] ;  /* 0x00020000032d0984 */ /* 0x000e680000000800 */
[----:B------:R-:W1:Y:S04]  /*9460*/  @P0 LDS R49, [R3+0x400] ;  /* 0x0004000003310984 */ /* 0x000e680000000800 */
        /* <DEDUP_REMOVED lines=24> */
[----:B--2---:R-:W-:Y:S02]  /*95f0*/  LOP3.LUT R102, R102, R3, RZ, 0x3c, !PT ;  /* 0x0000000366667212 */ /* 0x004fe400078e3cff */
.L_x_109:
[----:B------:R-:W-:Y:S05]  /*9600*/  BSYNC B1 ;  /* 0x0000000000017941 */ /* 0x000fea0003800000 */
.L_x_108:
[----:B------:R-:W-:Y:S05]  /*9610*/  VIADD R38, R37, UR40 ;  /* 0x0000002825267c36 */ /* 0x000fea0008000000 */
[----:B------:R-:W-:Y:S04]  /*9620*/  SHF.R.U32.HI R3, RZ, 0x15, R38 ;  /* 0x00000015ff037819 */ /* 0x000fe80000011626 */
        /* <DEDUP_REMOVED lines=8> */
[----:B------:R-:W2:Y:S01]  /*96b0*/  LDCU.64 UR6, c[0x4][0x78] ;  /* 0x01000f00ff0677ac */ /* 0x000ea20008000a00 */
[----:B------:R-:W3:Y:S01]  /*96c0*/  LDC.64 R14, c[0x4][R15] ;  /* 0x010000000f0e7b82 */ /* 0x000ee20000000a00 */
[----:B------:R-:W5:Y:S01]  /*96d0*/  LDCU.64 UR4, c[0x4][0x10] ;  /* 0x01000200ff0477ac */ /* 0x000f620008000a00 */
[----:B-1----:R-:W-:Y:S01]  /*96e0*/  MOV R5, UR9 ;  /* 0x0000000900057c02 */ /* 0x002fe20008000f00 */
[----:B------:R-:W-:Y:S01]  /*96f0*/  IMAD.U32 R4, RZ, RZ, UR8 ;  /* 0x00000008ff047e24 */ /* 0x000fe2000f8e00ff */
[----:B--2---:R-:W-:Y:S01]  /*9700*/  MOV R7, UR7 ;  /* 0x0000000700077c02 */ /* 0x004fe20008000f00 */
[----:B------:R-:W-:Y:S01]  /*9710*/  IMAD.U32 R6, RZ, RZ, UR6 ;  /* 0x00000006ff067e24 */ /* 0x000fe2000f8e00ff */
[----:B-----5:R-:W-:Y:S01]  /*9720*/  MOV R11, UR5 ;  /* 0x00000005000b7c02 */ /* 0x020fe20008000f00 */
[----:B------:R-:W-:Y:S02]  /*9730*/  IMAD.U32 R10, RZ, RZ, UR4 ;  /* 0x00000004ff0a7e24 */ /* 0x000fe4000f8e00ff */
[----:B------:R-:W-:Y:S07]  /*9740*/  LEPC R20, `(.L_x_113) ;  /* 0x000000001014794e */ /* 0x000fee0000000000 */
[----:B---34-:R-:W-:Y:S05]  /*9750*/  CALL.ABS.NOINC R14 ;  /* 0x000000000e007343 */ /* 0x018fea0003c00000 */
.L_x_113:
[----:B------:R-:W-:Y:S01]  /*9760*/  ISETP.NE.AND P0, PT, R93, RZ, PT ;  /* 0x000000ff5d00720c */ /* 0x000fe20003f05270 */
[----:B------:R-:W-:Y:S05]  /*9770*/  WARPSYNC.ALL ;  /* 0x0000000000007948 */ /* 0x000fea0003800000 */
[----:B------:R-:W2:Y:S01]  /*9780*/  S2R R39, SR_CgaCtaId ;  /* 0x0000000000277919 */ /* 0x000ea20000008800 */
[----:B------:R-:W-:Y:S01]  /*9790*/  R2UR UR4, R38 ;  /* 0x00000000260472ca */ /* 0x000fe200000e0000 */
[----:B------:R-:W2:Y:S01]  /*97a0*/  S2UR UR51, SR_CgaCtaId ;  /* 0x00000000003379c3 */ /* 0x000ea20000008800 */
[----:B------:R-:W-:Y:S11]  /*97b0*/  BSSY.RECONVERGENT B0, `(.L_x_114) ;  /* 0x0000087000007945 */ /* 0x000ff60003800200 */
[----:B-1----:R-:W1:Y:S01]  /*97c0*/  LDTM.x32 R4, tmem[UR4] ;  /* 0x00000004000479ee */ /* 0x002e6200082c0000 */
[----:B------:R-:W-:Y:S06]  /*97d0*/  USHF.L.U32 UR4, UR46, 0xe, URZ ;  /* 0x0000000e2e047899 */ /* 0x000fec00080006ff */
[----:B------:R-:W-:Y:S04]  /*97e0*/  IADD3 R0, PT, PT, R91, UR4, RZ ;  /* 0x000000045b007c10 */ /* 0x000fe8000fffe0ff */
[CC--:B------:R-:W-:Y:S02]  /*97f0*/  IADD3 R104, PT, PT, R98.reuse, R0.reuse, RZ ;  /* 0x0000000062687210 */ /* 0x0c0fe40007ffe0ff */
[----:B------:R-:W-:Y:S04]  /*9800*/  IADD3 R3, PT, PT, R99, R0, RZ ;  /* 0x0000000063037210 */ /* 0x000fe80007ffe0ff */
[----:B------:R-:W-:Y:S01]  /*9810*/  IADD3 R0, PT, PT, R98, R3, RZ ;  /* 0x0000000362007210 */ /* 0x000fe20007ffe0ff */
[C---:B-1----:R-:W-:Y:S01]  /*9820*/  FMUL R4, R36.reuse, R4 ;  /* 0x0000000424047220 */ /* 0x042fe20000400000 */
        /* <DEDUP_REMOVED lines=102> */
[----:B--2---:R-:W-:Y:S05]  /*9e90*/  @P0 BRA `(.L_x_115) ;  /* 0x0000000000600947 */ /* 0x004fea0003800000 */
        /* <DEDUP_REMOVED lines=23> */
[----:B--2---:R0:W-:Y:S02]  /*a010*/  UTMACMDFLUSH ;  /* 0x00000000000079b7 */ /* 0x0041e40000000000 */
.L_x_115:
[----:B------:R-:W-:Y:S05]  /*a020*/  BSYNC.RECONVERGENT B0 ;  /* 0x0000000000007941 */ /* 0x000fea0003800200 */
.L_x_114:
[----:B------:R-:W-:Y:S01]  /*a030*/  UISETP.NE.AND UP1, UPT, UR50, URZ, UPT ;  /* 0x000000ff3200728c */ /* 0x000fe2000bf25270 */
[----:B------:R-:W-:Y:S01]  /*a040*/  ISETP.NE.AND P1, PT, R97, RZ, PT ;  /* 0x000000ff6100720c */ /* 0x000fe20003f25270 */
[----:B------:R-:W-:Y:S01]  /*a050*/  UIADD3 UR4, UPT, UPT, UR46, 0x1, URZ ;  /* 0x000000012e047890 */ /* 0x000fe2000fffe0ff */
[----:B-1----:R-:W-:Y:S01]  /*a060*/  IMAD.U32 R0, RZ, RZ, UR48 ;  /* 0x00000030ff007e24 */ /* 0x002fe2000f8e00ff */
[----:B------:R-:W-:Y:S02]  /*a070*/  BSSY.RECONVERGENT B0, `(.L_x_116) ;  /* 0x0000008000007945 */ /* 0x000fe40003800200 */
[----:B------:R-:W-:Y:S02]  /*a080*/  UISETP.NE.AND UP0, UPT, UR4, 0x3, UPT ;  /* 0x000000030400788c */ /* 0x000fe4000bf05270 */
[----:B------:R-:W-:Y:S02]  /*a090*/  UISETP.EQ.XOR UP1, UPT, UR4, 0x3, UP1 ;  /* 0x000000030400788c */ /* 0x000fe40008f22a70 */
[----:B------:R-:W-:Y:S02]  /*a0a0*/  USEL UR46, UR4, URZ, UP0 ;  /* 0x000000ff042e7287 */ /* 0x000fe40008000000 */
[----:B------:R-:W-:Y:S02]  /*a0b0*/  UP2UR UR50, UPR, URZ, 0x2 ;  /* 0x00000002ff327883 */ /* 0x000fe40008000000 */
[----:B------:R-:W-:Y:S01]  /*a0c0*/  @P1 LEA R0, R0, UR47, 0x3 ;  /* 0x0000002f00001c11 */ /* 0x000fe2000f8e18ff */
[----:B------:R-:W-:Y:S05]  /*a0d0*/  @P0 BRA `(.L_x_117) ;  /* 0x0000000000040947 */ /* 0x000fea0003800000 */
[----:B------:R-:W-:Y:S04]  /*a0e0*/  DEPBAR.LE SB0, 0x1 ;  /* 0x000080400000791a */ /* 0x000fe80000000000 */
.L_x_117:
[----:B------:R-:W-:Y:S05]  /*a0f0*/  BSYNC.RECONVERGENT B0 ;  /* 0x0000000000007941 */ /* 0x000fea0003800200 */
.L_x_116:
        /* <DEDUP_REMOVED lines=27> */
.L_x_121:
[----:B------:R-:W-:Y:S05]  /*a2b0*/  BSYNC B0 ;  /* 0x0000000000007941 */ /* 0x000fea0003800000 */
.L_x_120:
        /* <DEDUP_REMOVED lines=41> */
.L_x_119:
[----:B------:R-:W-:Y:S05]  /*a550*/  BSYNC B1 ;  /* 0x0000000000017941 */ /* 0x000fea0003800000 */
.L_x_118:
        /* <DEDUP_REMOVED lines=21> */
.L_x_123:
        /* <DEDUP_REMOVED lines=140> */
.L_x_125:
[----:B------:R-:W-:Y:S05]  /*af70*/  BSYNC.RECONVERGENT B0 ;  /* 0x0000000000007941 */ /* 0x000fea0003800200 */
.L_x_124:
        /* <DEDUP_REMOVED lines=12> */
.L_x_127:
[----:B------:R-:W-:Y:S05]  /*b040*/  BSYNC.RECONVERGENT B0 ;  /* 0x0000000000007941 */ /* 0x000fea0003800200 */
.L_x_126:
        /* <DEDUP_REMOVED lines=27> */
.L_x_131:
[----:B------:R-:W-:Y:S05]  /*b200*/  BSYNC B0 ;  /* 0x0000000000007941 */ /* 0x000fea0003800000 */
.L_x_130:
        /* <DEDUP_REMOVED lines=41> */
.L_x_129:
[----:B------:R-:W-:Y:S05]  /*b4a0*/  BSYNC B1 ;  /* 0x0000000000017941 */ /* 0x000fea0003800000 */
.L_x_128:
        /* <DEDUP_REMOVED lines=21> */
.L_x_133:
        /* <DEDUP_REMOVED lines=140> */
.L_x_135:
[----:B------:R-:W-:Y:S05]  /*bec0*/  BSYNC.RECONVERGENT B0 ;  /* 0x0000000000007941 */ /* 0x000fea0003800200 */
.L_x_134:
        /* <DEDUP_REMOVED lines=12> */
.L_x_137:
[----:B------:R-:W-:Y:S05]  /*bf90*/  BSYNC.RECONVERGENT B0 ;  /* 0x0000000000007941 */ /* 0x000fea0003800200 */
.L_x_136:
        /* <DEDUP_REMOVED lines=27> */
.L_x_141:
[----:B------:R-:W-:Y:S05]  /*c150*/  BSYNC B0 ;  /* 0x0000000000007941 */ /* 0x000fea0003800000 */
.L_x_140:
        /* <DEDUP_REMOVED lines=41> */
.L_x_139:
[----:B------:R-:W-:Y:S05]  /*c3f0*/  BSYNC B1 ;  /* 0x0000000000017941 */ /* 0x000fea0003800000 */
.L_x_138:
        /* <DEDUP_REMOVED lines=21> */
.L_x_143:
        /* <DEDUP_REMOVED lines=140> */
.L_x_145:
[----:B------:R-:W-:Y:S05]  /*ce10*/  BSYNC.RECONVERGENT B0 ;  /* 0x0000000000007941 */ /* 0x000fea0003800200 */
.L_x_144:
        /* <DEDUP_REMOVED lines=12> */
.L_x_147:
[----:B------:R-:W-:Y:S05]  /*cee0*/  BSYNC.RECONVERGENT B0 ;  /* 0x0000000000007941 */ /* 0x000fea0003800200 */
.L_x_146:
        /* <DEDUP_REMOVED lines=27> */
.L_x_151:
[----:B------:R-:W-:Y:S05]  /*d0a0*/  BSYNC B0 ;  /* 0x0000000000007941 */ /* 0x000fea0003800000 */
.L_x_150:
        /* <DEDUP_REMOVED lines=41> */
.L_x_149:
[----:B------:R-:W-:Y:S05]  /*d340*/  BSYNC B1 ;  /* 0x0000000000017941 */ /* 0x000fea0003800000 */
.L_x_148:
        /* <DEDUP_REMOVED lines=21> */
.L_x_153:
        /* <DEDUP_REMOVED lines=140> */
.L_x_155:
[----:B------:R-:W-:Y:S05]  /*dd60*/  BSYNC.RECONVERGENT B0 ;  /* 0x0000000000007941 */ /* 0x000fea0003800200 */
.L_x_154:
        /* <DEDUP_REMOVED lines=12> */
.L_x_157:
[----:B------:R-:W-:Y:S05]  /*de30*/  BSYNC.RECONVERGENT B0 ;  /* 0x0000000000007941 */ /* 0x000fea0003800200 */
.L_x_156:
[----:B------:R-:W-:Y:S01]  /*de40*/  BAR.SYNC.DEFER_BLOCKING 0x1, 0x80 ;  /* 0x0042000000007b1d */ /* 0x000fe20000010000 */
[----:B------:R-:W-:Y:S01]  /*de50*/  @P1 VIADD R4, R0, 0x38 ;  /* 0x0000003800041836 */ /* 0x000fe20000000000 */
[----:B------:R-:W-:Y:S01]  /*de60*/  @P1 SHF.L.U32 R0, R102, 0x1f, RZ ;  /* 0x0000001f66001819 */ /* 0x000fe200000006ff */
[----:B------:R-:W-:Y:S03]  /*de70*/  UISETP.NE.AND UP0, UPT, UR37, URZ, UPT ;  /* 0x000000ff2500728c */ /* 0x000fe6000bf05270 */
[----:B------:R-:W-:Y:S01]  /*de80*/  @P1 PRMT R39, R39, 0x654, R4 ;  /* 0x0000065427271816 */ /* 0x000fe20000000004 */
[----:B------:R-:W-:Y:S03]  /*de90*/  USEL UR40, URZ, 0xe0, !UP0 ;  /* 0x000000e0ff287887 */ /* 0x000fe6000c000000 */
[----:B------:R1:W-:Y:S01]  /*dea0*/  @P1 SYNCS.ARRIVE.TRANS64.RED.A1T0 RZ, [R39+URZ], RZ ;  /* 0x000000ff27ff19a7 */ /* 0x0003e200081004ff */
[----:B------:R-:W-:Y:S01]  /*deb0*/  UMOV UR4, 0x400 ;  /* 0x0000040000047882 */ /* 0x000fe20000000000 */
[----:B------:R-:W-:Y:S01]  /*dec0*/  BSSY B1, `(.L_x_158) ;  /* 0x0000037000017945 */ /* 0x000fe20003800000 */
[----:B------:R-:W-:Y:S02]  /*ded0*/  ULEA UR47, UR51, UR4, 0x18 ;  /* 0x00000004332f7291 */ /* 0x000fe4000f8ec0ff */
[----:B------:R-:W-:Y:S04]  /*dee0*/  UIADD3 UR4, UPT, UPT, UR48, 0x1, URZ ;  /* 0x0000000130047890 */ /* 0x000fe8000fffe0ff */
[----:B------:R-:W-:Y:S01]  /*def0*/  LEA R3, R100, UR47, 0x3 ;  /* 0x0000002f64037c11 */ /* 0x000fe2000f8e18ff */
[----:B------:R-:W-:Y:S03]  /*df00*/  UISETP.NE.AND UP1, UPT, UR4, 0x3, UPT ;  /* 0x000000030400788c */ /* 0x000fe6000bf25270 */
[----:B------:R-:W2:Y:S01]  /*df10*/  @P1 SYNCS.PHASECHK.TRANS64.TRYWAIT P0, [R3+URZ+0x20], R0 ;  /* 0x00002000030015a7 */ /* 0x000ea200080011ff */
[----:B------:R-:W-:Y:S01]  /*df20*/  USEL UR53, UR4, URZ, UP1 ;  /* 0x000000ff04357287 */ /* 0x000fe20008800000 */
[----:B--2---:R-:W-:Y:S01]  /*df30*/  @P1 SEL R101, RZ, 0x1, !P0 ;  /* 0x00000001ff651807 */ /* 0x004fe20004000000 */
[----:B-1----:R-:W-:Y:S10]  /*df40*/  @!P1 BRA `(.L_x_159) ;  /* 0x0000000000b89947 */ /* 0x002ff40003800000 */
        /* <DEDUP_REMOVED lines=9> */
.L_x_161:
[----:B------:R-:W-:Y:S05]  /*dfe0*/  BSYNC B0 ;  /* 0x0000000000007941 */ /* 0x000fea0003800000 */
.L_x_160:
[----:B------:R-:W-:Y:S11]  /*dff0*/  ISETP.NE.AND P0, PT, R103, RZ, PT ;  /* 0x000000ff6700720c */ /* 0x000ff60003f05270 */
[----:B------:R-:W-:Y:S02]  /*e000*/  @!UPT UIADD3 URZ, UPT, UPT, URZ, URZ, URZ ;  /* 0x000000fffffff290 */ /* 0x000fe4000fffe0ff */
[----:B------:R2:W2:Y:S01]  /*e010*/  @P0 LDS R42, [R0] ;  /* 0x00000000002a0984 */ /* 0x0004a20000000800 */
[----:B-1----:R-:W-:Y:S03]  /*e020*/  @P0 IMAD.IADD R3, R99, 0x1, R100 ;  /* 0x0000000163030824 */ /* 0x002fe600078e0264 */
[----:B------:R1:W1:Y:S02]  /*e030*/  @P0 LDS R46, [R0+0x200] ;  /* 0x00020000002e0984 */ /* 0x0002640000000800 */
[----:B------:R-:W-:Y:S02]  /*e040*/  @P0 IADD3 R4, PT, PT, R98, R3, RZ ;  /* 0x0000000362040210 */ /* 0x000fe40007ffe0ff */
        /* <DEDUP_REMOVED lines=29> */
[----:B--2---:R1:W1:Y:S02]  /*e220*/  @P0 LDS R72, [R4+0xe00] ;  /* 0x000e000004480984 */ /* 0x0042640000000800 */
.L_x_159:
[----:B------:R-:W-:Y:S05]  /*e230*/  BSYNC B1 ;  /* 0x0000000000017941 */ /* 0x000fea0003800000 */
.L_x_158:
        /* <DEDUP_REMOVED lines=21> */
.L_x_163:
[----:B------:R-:W-:Y:S01]  /*e390*/  ISETP.NE.AND P0, PT, R93, RZ, PT ;  /* 0x000000ff5d00720c */ /* 0x000fe20003f05270 */
[----:B------:R-:W-:Y:S05]  /*e3a0*/  WARPSYNC.ALL ;  /* 0x0000000000007948 */ /* 0x000fea0003800000 */
[----:B------:R-:W-:Y:S01]  /*e3b0*/  R2UR UR4, R37 ;  /* 0x00000000250472ca */ /* 0x000fe200000e0000 */
[----:B------:R-:W-:Y:S11]  /*e3c0*/  BSSY.RECONVERGENT B0, `(.L_x_164) ;  /* 0x0000088000007945 */ /* 0x000ff60003800200 */
[----:B------:R-:W-:Y:S01]  /*e3d0*/  @!UPT UIADD3 URZ, UPT, UPT, URZ, URZ, URZ ;  /* 0x000000fffffff290 */ /* 0x000fe2000fffe0ff */
[----:B------:R-:W1:Y:S01]  /*e3e0*/  LDTM.x32 R4, tmem[UR4] ;  /* 0x00000004000479ee */ /* 0x000e6200082c0000 */
[----:B------:R-:W-:Y:S06]  /*e3f0*/  USHF.L.U32 UR4, UR46, 0xe, URZ ;  /* 0x0000000e2e047899 */ /* 0x000fec00080006ff */
[----:B------:R-:W-:Y:S04]  /*e400*/  IADD3 R0, PT, PT, R91, UR4, RZ ;  /* 0x000000045b007c10 */ /* 0x000fe8000fffe0ff */
[-C--:B------:R-:W-:Y:S02]  /*e410*/  IADD3 R99, PT, PT, R99, R0.reuse, RZ ;  /* 0x0000000063637210 */ /* 0x080fe40007ffe0ff */
[C---:B------:R-:W-:Y:S02]  /*e420*/  IADD3 R0, PT, PT, R98.reuse, R0, RZ ;  /* 0x0000000062007210 */ /* 0x040fe40007ffe0ff */
        /* <DEDUP_REMOVED lines=102> */
[----:B--2---:R-:W2:Y:S02]  /*ea90*/  FENCE.VIEW.ASYNC.S ;  /* 0x00000000000073c6 */ /* 0x004ea40000000000 */
[----:B--2---:R-:W-:Y:S06]  /*eaa0*/  BAR.SYNC.DEFER_BLOCKING 0x1, 0x80 ;  /* 0x0042000000007b1d */ /* 0x004fec0000010000 */
[----:B------:R-:W-:Y:S05]  /*eab0*/  @P0 BRA `(.L_x_165) ;  /* 0x0000000000600947 */ /* 0x000fea0003800000 */
        /* <DEDUP_REMOVED lines=24> */
.L_x_165:
[----:B------:R-:W-:Y:S05]  /*ec40*/  BSYNC.RECONVERGENT B0 ;  /* 0x0000000000007941 */ /* 0x000fea0003800200 */
.L_x_164:
[----:B------:R-:W-:Y:S01]  /*ec50*/  UISETP.NE.AND UP0, UPT, UR50, URZ, UPT ;  /* 0x000000ff3200728c */ /* 0x000fe2000bf05270 */
[----:B------:R-:W-:Y:S01]  /*ec60*/  BSSY.RECONVERGENT B0, `(.L_x_166) ;  /* 0x0000009000007945 */ /* 0x000fe20003800200 */
[----:B------:R-:W-:Y:S04]  /*ec70*/  UIADD3 UR4, UPT, UPT, UR46, 0x1, URZ ;  /* 0x000000012e047890 */ /* 0x000fe8000fffe0ff */
[----:B------:R-:W-:Y:S02]  /*ec80*/  UISETP.EQ.XOR UP1, UPT, UR4, 0x3, UP0 ;  /* 0x000000030400788c */ /* 0x000fe40008722a70 */
[----:B------:R-:W-:Y:S02]  /*ec90*/  UISETP.NE.AND UP0, UPT, UR4, 0x3, UPT ;  /* 0x000000030400788c */ /* 0x000fe4000bf05270 */
[----:B------:R-:W-:Y:S02]  /*eca0*/  USEL UR5, URZ, 0x1, !UP1 ;  /* 0x00000001ff057887 */ /* 0x000fe4000c800000 */
[----:B------:R-:W-:Y:S02]  /*ecb0*/  USEL UR52, UR4, URZ, UP0 ;  /* 0x000000ff04347287 */ /* 0x000fe40008000000 */
[----:B------:R-:W-:Y:S01]  /*ecc0*/  ULOP3.LUT UR56, UR56, UR5, URZ, 0x3c, !UPT ;  /* 0x0000000538387292 */ /* 0x000fe2000f8e3cff */
[----:B------:R-:W-:Y:S11]  /*ecd0*/  @P0 BRA `(.L_x_167) ;  /* 0x0000000000040947 */ /* 0x000ff60003800000 */
[----:B------:R-:W-:Y:S04]  /*ece0*/  DEPBAR.LE SB0, 0x1 ;  /* 0x000080400000791a */ /* 0x000fe80000000000 */
.L_x_167:
[----:B------:R-:W-:Y:S05]  /*ecf0*/  BSYNC.RECONVERGENT B0 ;  /* 0x0000000000007941 */ /* 0x000fea0003800200 */
.L_x_166:
[----:B------:R-:W-:Y:S01]  /*ed00*/  BAR.SYNC.DEFER_BLOCKING 0x1, 0x80 ;  /* 0x0042000000007b1d */ /* 0x000fe20000010000 */
[----:B------:R-:W-:Y:S09]  /*ed10*/  UISETP.NE.AND UP0, UPT, UR55, -0x8, UPT ;  /* 0xfffffff83700788c */ /* 0x000ff2000bf05270 */
[----:B------:R-:W-:Y:S05]  /*ed20*/  BRA.U !UP0, `(.L_x_168) ;  /* 0x0000000108287547 */ /* 0x000fea000b800000 */
[----:B-1----:R-:W1:Y:S01]  /*ed30*/  S2R R0, SR_CgaCtaId ;  /* 0x0000000000007919 */ /* 0x002e620000008800 */
[----:B------:R-:W-:Y:S01]  /*ed40*/  ISETP.NE.AND P0, PT, R97, RZ, PT ;  /* 0x000000ff6100720c */ /* 0x000fe20003f05270 */
[----:B------:R-:W-:Y:S01]  /*ed50*/  IMAD.U32 R3, RZ, RZ, UR53 ;  /* 0x00000035ff037e24 */ /* 0x000fe2000f8e00ff */
[----:B------:R-:W-:Y:S04]  /*ed60*/  UIADD3 UR4, UPT, UPT, UR53, 0x1, URZ ;  /* 0x0000000135047890 */ /* 0x000fe8000fffe0ff */
[----:B------:R-:W-:Y:S04]  /*ed70*/  UISETP.NE.AND UP0, UPT, UR4, 0x3, UPT ;  /* 0x000000030400788c */ /* 0x000fe8000bf05270 */
[----:B------:R-:W-:Y:S03]  /*ed80*/  USEL UR53, UR4, URZ, UP0 ;  /* 0x000000ff04357287 */ /* 0x000fe60008000000 */
[----:B------:R-:W-:Y:S05]  /*ed90*/  @P0 LEA R3, R3, UR47, 0x3 ;  /* 0x0000002f03030c11 */ /* 0x000fea000f8e18ff */
[----:B------:R-:W-:Y:S05]  /*eda0*/  @P0 VIADD R3, R3, 0x38 ;  /* 0x0000003803030836 */ /* 0x000fea0000000000 */
[----:B-1----:R-:W-:Y:S04]  /*edb0*/  @P0 PRMT R0, R0, 0x654, R3 ;  /* 0x0000065400000816 */ /* 0x002fe80000000003 */
[----:B------:R2:W-:Y:S03]  /*edc0*/  @P0 SYNCS.ARRIVE.TRANS64.RED.A1T0 RZ, [R0+URZ], RZ ;  /* 0x000000ff00ff09a7 */ /* 0x0005e600081004ff */
.L_x_168:
[----:B------:R-:W-:Y:S01]  /*edd0*/  R2UR UR4, R96 ;  /* 0x00000000600472ca */ /* 0x000fe200000e0000 */
[----:B------:R-:W-:Y:S01]  /*ede0*/  UIADD3 UR55, UPT, UPT, UR55, 0x8, URZ ;  /* 0x0000000837377890 */ /* 0x000fe2000fffe0ff */
[----:B------:R-:W-:Y:S01]  /*edf0*/  R2UR UR5, R73 ;  /* 0x00000000490572ca */ /* 0x000fe200000e0000 */
[----:B------:R-:W-:Y:S01]  /*ee00*/  ULOP3.LUT UR37, UR37, 0x1, URZ, 0x3c, !UPT ;  /* 0x0000000125257892 */ /* 0x000fe2000f8e3cff */
[----:B------:R-:W-:Y:S02]  /*ee10*/  R2UR UR36, R94 ;  /* 0x000000005e2472ca */ /* 0x000fe400000e0000 */
[C---:B------:R-:W-:Y:S04]  /*ee20*/  ISETP.NE.AND P0, PT, R88.reuse, 0x2, PT ;  /* 0x000000025800780c */ /* 0x040fe80003f05270 */
[----:B-12---:R-:W-:Y:S02]  /*ee30*/  SEL R0, RZ, 0x1, P0 ;  /* 0x00000001ff007807 */ /* 0x006fe40000000000 */
[----:B------:R-:W-:Y:S01]  /*ee40*/  SEL R88, R88, RZ, P0 ;  /* 0x000000ff58587207 */ /* 0x000fe20000000000 */
[----:B------:R-:W-:Y:S01]  /*ee50*/  UISETP.NE.AND UP0, UPT, UR4, URZ, UPT ;  /* 0x000000ff0400728c */ /* 0x000fe2000bf05270 */
[----:B------:R-:W-:Y:S01]  /*ee60*/  R2UR UR4, R78 ;  /* 0x000000004e0472ca */ /* 0x000fe200000e0000 */
[----:B------:R-:W-:Y:S01]  /*ee70*/  UIADD3 UR27, UPT, UPT, UR38, UR5, URZ ;  /* 0x00000005261b7290 */ /* 0x000fe2000fffe0ff */
[----:B------:R-:W-:Y:S11]  /*ee80*/  LOP3.LUT R89, R89, R0, RZ, 0x3c, !PT ;  /* 0x0000000059597212 */ /* 0x000ff600078e3cff */
[----:B------:R-:W-:Y:S01]  /*ee90*/  UIADD3 UR11, UPT, UPT, UR39, UR4, URZ ;  /* 0x00000004270b7290 */ /* 0x000fe2000fffe0ff */
[----:B------:R-:W-:Y:S11]  /*eea0*/  BRA.U UP0, `(.L_x_169) ;  /* 0xffffff7500547547 */ /* 0x000ff6000b83ffff */
[----:B------:R-:W-:Y:S01]  /*eeb0*/  R2UR UR4, R86 ;  /* 0x00000000560472ca */ /* 0x000fe200000e0000 */
[----:B------:R-:W-:-:S12]  /*eec0*/  SYNCS.ARRIVE.TRANS64.A1T0 RZ, [UR47+0xb0], RZ ;  /* 0x0000b0ffffff79a7 */ /* 0x000fd8000810002f */
[----:B------:R-:W-:-:S09]  /*eed0*/  UISETP.NE.AND UP0, UPT, UR4, URZ, UPT ;  /* 0x000000ff0400728c */ /* 0x000fd2000bf05270 */
[----:B------:R-:W-:Y:S05]  /*eee0*/  BRA.U !UP0, `(.L_x_170) ;  /* 0x0000000108487547 */ /* 0x000fea000b800000 */
[----:B------:R-:W1:Y:S02]  /*eef0*/  LDCU.64 UR4, c[0x0][0xa90] ;  /* 0x00015200ff0477ac */ /* 0x000e640008000a00 */
[----:B-1----:R-:W-:-:S04]  /*ef00*/  UISETP.NE.U32.AND UP0, UPT, UR4, URZ, UPT ;  /* 0x000000ff0400728c */ /* 0x002fc8000bf05070 */
[----:B------:R-:W-:-:S09]  /*ef10*/  UISETP.NE.AND.EX UP0, UPT, UR5, URZ, UPT, UP0 ;  /* 0x000000ff0500728c */ /* 0x000fd2000bf05300 */
[----:B------:R-:W-:Y:S05]  /*ef20*/  BRA.U UP0, `(.L_x_171) ;  /* 0x00000001000c7547 */ /* 0x000fea000b800000 */
[----:B------:R-:W-:-:S13]  /*ef30*/  FSETP.NEU.AND P0, PT, R41, RZ, PT ;  /* 0x000000ff2900720b */ /* 0x000fda0003f0d000 */
[----:B------:R-:W-:Y:S05]  /*ef40*/  @!P0 EXIT ;  /* 0x000000000000894d */ /* 0x000fea0003800000 */
[----:B------:R-:W-:Y:S05]  /*ef50*/  BRA `(.L_x_170) ;  /* 0x00000000002c7947 */ /* 0x000fea0003800000 */
.L_x_171:
[----:B------:R-:W-:Y:S01]  /*ef60*/  ISETP.NE.AND P0, PT, R87, RZ, PT ;  /* 0x000000ff5700720c */ /* 0x000fe20003f05270 */
[----:B------:R-:W-:-:S12]  /*ef70*/  BSSY.RECONVERGENT B0, `(.L_x_170) ;  /* 0x0000009000007945 */ /* 0x000fd80003800200 */
[----:B------:R-:W-:Y:S05]  /*ef80*/  @P0 BRA `(.L_x_172) ;  /* 0x0000000000140947 */ /* 0x000fea0003800000 */
[----:B------:R-:W1:Y:S02]  /*ef90*/  LDCU.64 UR4, c[0x0][0xa88] ;  /* 0x00015100ff0477ac */ /* 0x000e640008000a00 */
[----:B-1----:R-:W-:-:S04]  /*efa0*/  ISETP.NE.U32.AND P0, PT, RZ, UR4, PT ;  /* 0x00000004ff007c0c */ /* 0x002fc8000bf05070 */
[----:B------:R-:W-:-:S13]  /*efb0*/  ISETP.NE.AND.EX P0, PT, RZ, UR5, PT, P0 ;  /* 0x00000005ff007c0c */ /* 0x000fda000bf05300 */
[----:B------:R-:W-:Y:S05]  /*efc0*/  @!P0 EXIT ;  /* 0x000000000000894d */ /* 0x000fea0003800000 */
[----:B------:R-:W-:Y:S05]  /*efd0*/  BRA `(.L_x_173) ;  /* 0x0000000000087947 */ /* 0x000fea0003800000 */
.L_x_172:
[----:B------:R-:W-:-:S13]  /*efe0*/  FSETP.NEU.AND P0, PT, R41, RZ, PT ;  /* 0x000000ff2900720b */ /* 0x000fda0003f0d000 */
[----:B------:R-:W-:Y:S05]  /*eff0*/  @!P0 EXIT ;  /* 0x000000000000894d */ /* 0x000fea0003800000 */
.L_x_173:
[----:B------:R-:W-:Y:S05]  /*f000*/  BSYNC.RECONVERGENT B0 ;  /* 0x0000000000007941 */ /* 0x000fea0003800200 */
.L_x_170:
[----:B------:R-:W-:Y:S01]  /*f010*/  ULEA UR4, UR53, UR47, 0x3 ;  /* 0x0000002f35047291 */ /* 0x000fe2000f8e18ff */
[----:B------:R-:W-:-:S04]  /*f020*/  DEPBAR.LE SB0, 0x0 ;  /* 0x000080000000791a */ /* 0x000fc80000000000 */
[----:B------:R-:W-:-:S04]  /*f030*/  UIADD3 UR4, UPT, UPT, UR4, 0x38, URZ ;  /* 0x0000003804047890 */ /* 0x000fc8000fffe0ff */
[----:B------:R-:W-:-:S09]  /*f040*/  UPRMT UR4, UR51, 0x654, UR4 ;  /* 0x0000065433047896 */ /* 0x000fd20008000004 */
[----:B------:R-:W-:Y:S01]  /*f050*/  SYNCS.ARRIVE.TRANS64.RED.A1T0 RZ, [UR4], RZ ;  /* 0x000000ffffff79a7 */ /* 0x000fe20008100404 */
[----:B------:R-:W-:Y:S05]  /*f060*/  EXIT ;  /* 0x000000000000794d */ /* 0x000fea0003800000 */
.L_x_24:
[----:B------:R1:W1:Y:S02]  /*f070*/  SYNCS.PHASECHK.TRANS64.TRYWAIT P0, [R3+URZ+0xa0], R2 ;  /* 0x0000a002030075a7 */ /* 0x00026400080011ff */
[----:B-1----:R-:W-:Y:S05]  /*f080*/  @!P0 NANOSLEEP.SYNCS 0x989680 ;  /* 0x009896800000895d */ /* 0x002fea0003900000 */
[----:B------:R-:W1:Y:S02]  /*f090*/  @!P0 SYNCS.PHASECHK.TRANS64 P0, [R3+URZ+0xa0], R2 ;  /* 0x0000a002030085a7 */ /* 0x000e6400080010ff */
[----:B-1----:R-:W-:Y:S05]  /*f0a0*/  @!P0 BRA `(.L_x_24) ;  /* 0xfffffffc00f08947 */ /* 0x002fea000383ffff */
[----:B------:R-:W-:Y:S05]  /*f0b0*/  BRA `(.L_x_174) ;  /* 0xffffff2400e47947 */ /* 0x000fea000383ffff */
.L_x_27:
[----:B------:R-:W-:-:S07]  /*f0c0*/  MOV R0, UR33 ;  /* 0x0000002100007c02 */ /* 0x000fce0008000f00 */
.L_x_175:
[----:B-1----:R1:W2:Y:S02]  /*f0d0*/  SYNCS.PHASECHK.TRANS64.TRYWAIT P0, [R0+URZ+0x10], R3 ;  /* 0x00001003000075a7 */ /* 0x0022a400080011ff */
[----:B--2---:R-:W-:Y:S05]  /*f0e0*/  @!P0 NANOSLEEP.SYNCS 0x989680 ;  /* 0x009896800000895d */ /* 0x004fea0003900000 */
[----:B------:R-:W2:Y:S02]  /*f0f0*/  @!P0 SYNCS.PHASECHK.TRANS64 P0, [R0+URZ+0x10], R3 ;  /* 0x00001003000085a7 */ /* 0x000ea400080010ff */
[----:B--2---:R-:W-:Y:S05]  /*f100*/  @!P0 BRA `(.L_x_175) ;  /* 0xfffffffc00f08947 */ /* 0x004fea000383ffff */
[----:B------:R-:W-:Y:S05]  /*f110*/  BRA `(.L_x_26) ;  /* 0xffffff28003c7947 */ /* 0x000fea000383ffff */
.L_x_29:
[----:B-1----:R1:W2:Y:S02]  /*f120*/  SYNCS.PHASECHK.TRANS64.TRYWAIT P0, [R3+URZ+0x60], R0 ;  /* 0x00006000030075a7 */ /* 0x0022a400080011ff */
[----:B--2---:R-:W-:Y:S05]  /*f130*/  @!P0 NANOSLEEP.SYNCS 0x989680 ;  /* 0x009896800000895d */ /* 0x004fea0003900000 */
[----:B------:R-:W2:Y:S02]  /*f140*/  @!P0 SYNCS.PHASECHK.TRANS64 P0, [R3+URZ+0x60], R0 ;  /* 0x00006000030085a7 */ /* 0x000ea400080010ff */
[----:B--2---:R-:W-:Y:S05]  /*f150*/  @!P0 BRA `(.L_x_29) ;  /* 0xfffffffc00f08947 */ /* 0x004fea000383ffff */
[----:B------:R-:W-:Y:S05]  /*f160*/  BRA `(.L_x_176) ;  /* 0xffffff2800dc7947 */ /* 0x000fea000383ffff */
.L_x_33:
[----:B-1----:R-:W-:-:S07]  /*f170*/  MOV R0, UR4 ;  /* 0x0000000400007c02 */ /* 0x002fce0008000f00 */
.L_x_177:
[----:B-1----:R1:W2:Y:S02]  /*f180*/  SYNCS.PHASECHK.TRANS64.TRYWAIT P0, [R0+URZ], R3 ;  /* 0x00000003000075a7 */ /* 0x0022a400080011ff */
[----:B--2---:R-:W-:Y:S05]  /*f190*/  @!P0 NANOSLEEP.SYNCS 0x989680 ;  /* 0x009896800000895d */ /* 0x004fea0003900000 */
[----:B------:R-:W2:Y:S02]  /*f1a0*/  @!P0 SYNCS.PHASECHK.TRANS64 P0, [R0+URZ], R3 ;  /* 0x00000003000085a7 */ /* 0x000ea400080010ff */
[----:B--2---:R-:W-:Y:S05]  /*f1b0*/  @!P0 BRA `(.L_x_177) ;  /* 0xfffffffc00f08947 */ /* 0x004fea000383ffff */
[----:B------:R-:W-:Y:S05]  /*f1c0*/  BRA `(.L_x_178) ;  /* 0xffffff3000787947 */ /* 0x000fea000383ffff */
.L_x_36:
[----:B-1----:R1:W2:Y:S02]  /*f1d0*/  SYNCS.PHASECHK.TRANS64.TRYWAIT P0, [R0+URZ+0x90], R5 ;  /* 0x00009005000075a7 */ /* 0x0022a400080011ff */
[----:B--2---:R-:W-:Y:S05]  /*f1e0*/  @!P0 NANOSLEEP.SYNCS 0x989680 ;  /* 0x009896800000895d */ /* 0x004fea0003900000 */
[----:B------:R-:W2:Y:S02]  /*f1f0*/  @!P0 SYNCS.PHASECHK.TRANS64 P0, [R0+URZ+0x90], R5 ;  /* 0x00009005000085a7 */ /* 0x000ea400080010ff */
[----:B--2---:R-:W-:Y:S05]  /*f200*/  @!P0 BRA `(.L_x_36) ;  /* 0xfffffffc00f08947 */ /* 0x004fea000383ffff */
[----:B------:R-:W-:Y:S05]  /*f210*/  BRA `(.L_x_179) ;  /* 0xffffff3000d47947 */ /* 0x000fea000383ffff */
.L_x_37:
[----:B------:R-:W-:-:S07]  /*f220*/  MOV R0, UR4 ;  /* 0x0000000400007c02 */ /* 0x000fce0008000f00 */
.L_x_180:
[----:B-1----:R1:W2:Y:S02]  /*f230*/  SYNCS.PHASECHK.TRANS64.TRYWAIT P0, [R0+URZ+0x70], R5 ;  /* 0x00007005000075a7 */ /* 0x0022a400080011ff */
[----:B--2---:R-:W-:Y:S05]  /*f240*/  @!P0 NANOSLEEP.SYNCS 0x989680 ;  /* 0x009896800000895d */ /* 0x004fea0003900000 */
[----:B------:R-:W2:Y:S02]  /*f250*/  @!P0 SYNCS.PHASECHK.TRANS64 P0, [R0+URZ+0x70], R5 ;  /* 0x00007005000085a7 */ /* 0x000ea400080010ff */
[----:B--2---:R-:W-:Y:S05]  /*f260*/  @!P0 BRA `(.L_x_180) ;  /* 0xfffffffc00f08947 */ /* 0x004fea000383ffff */
[----:B------:R-:W-:Y:S05]  /*f270*/  BRA `(.L_x_181) ;  /* 0xffffff3000e47947 */ /* 0x000fea000383ffff */
.L_x_38:
[----:B-1----:R1:W2:Y:S02]  /*f280*/  SYNCS.PHASECHK.TRANS64.TRYWAIT P1, [R0+URZ+0x60], R5 ;  /* 0x00006005000075a7 */ /* 0x0022a400080211ff */
[----:B--2---:R-:W-:Y:S05]  /*f290*/  @!P1 NANOSLEEP.SYNCS 0x989680 ;  /* 0x009896800000995d */ /* 0x004fea0003900000 */
[----:B------:R-:W2:Y:S02]  /*f2a0*/  @!P1 SYNCS.PHASECHK.TRANS64 P1, [R0+URZ+0x60], R5 ;  /* 0x00006005000095a7 */ /* 0x000ea400080210ff */
[----:B--2---:R-:W-:Y:S05]  /*f2b0*/  @!P1 BRA `(.L_x_38) ;  /* 0xfffffffc00f09947 */ /* 0x004fea000383ffff */
[----:B------:R-:W-:Y:S05]  /*f2c0*/  BRA `(.L_x_182) ;  /* 0xffffff3400147947 */ /* 0x000fea000383ffff */
.L_x_41:
[----:B------:R-:W-:-:S07]  /*f2d0*/  MOV R0, UR4 ;  /* 0x0000000400007c02 */ /* 0x000fce0008000f00 */
.L_x_183:
[----:B-1----:R1:W2:Y:S02]  /*f2e0*/  SYNCS.PHASECHK.TRANS64.TRYWAIT P0, [R0+URZ+0x70], R3 ;  /* 0x00007003000075a7 */ /* 0x0022a400080011ff */
[----:B--2---:R-:W-:Y:S05]  /*f2f0*/  @!P0 NANOSLEEP.SYNCS 0x989680 ;  /* 0x009896800000895d */ /* 0x004fea0003900000 */
[----:B------:R-:W2:Y:S02]  /*f300*/  @!P0 SYNCS.PHASECHK.TRANS64 P0, [R0+URZ+0x70], R3 ;  /* 0x00007003000085a7 */ /* 0x000ea400080010ff */
[----:B--2---:R-:W-:Y:S05]  /*f310*/  @!P0 BRA `(.L_x_183) ;  /* 0xfffffffc00f08947 */ /* 0x004fea000383ffff */
[----:B------:R-:W-:Y:S05]  /*f320*/  BRA `(.L_x_40) ;  /* 0xffffff3400687947 */ /* 0x000fea000383ffff */
.L_x_48:
[----:B-1----:R1:W2:Y:S02]  /*f330*/  SYNCS.PHASECHK.TRANS64.TRYWAIT P0, [R0+URZ+0x60], R5 ;  /* 0x00006005000075a7 */ /* 0x0022a400080011ff */
[----:B--2---:R-:W-:Y:S05]  /*f340*/  @!P0 NANOSLEEP.SYNCS 0x989680 ;  /* 0x009896800000895d */ /* 0x004fea0003900000 */
[----:B------:R-:W2:Y:S02]  /*f350*/  @!P0 SYNCS.PHASECHK.TRANS64 P0, [R0+URZ+0x60], R5 ;  /* 0x00006005000085a7 */ /* 0x000ea400080010ff */
[----:B--2---:R-:W-:Y:S05]  /*f360*/  @!P0 BRA `(.L_x_48) ;  /* 0xfffffffc00f08947 */ /* 0x004fea000383ffff */
[----:B------:R-:W-:Y:S05]  /*f370*/  BRA `(.L_x_184) ;  /* 0xffffff3c000c7947 */ /* 0x000fea000383ffff */
.L_x_51:
[----:B-1----:R-:W-:Y:S07]  /*f380*/  MOV R0, UR8 ;  /* 0x0000000800007c02 */ /* 0x002fee0008000f00 */
.L_x_185:
[----:B-1----:R1:W2:Y:S02]  /*f390*/  SYNCS.PHASECHK.TRANS64.TRYWAIT P0, [R0+URZ], R5 ;  /* 0x00000005000075a7 */ /* 0x0022a400080011ff */
[----:B--2---:R-:W-:Y:S05]  /*f3a0*/  @!P0 NANOSLEEP.SYNCS 0x989680 ;  /* 0x009896800000895d */ /* 0x004fea0003900000 */
[----:B------:R-:W2:Y:S02]  /*f3b0*/  @!P0 SYNCS.PHASECHK.TRANS64 P0, [R0+URZ], R5 ;  /* 0x00000005000085a7 */ /* 0x000ea400080010ff */
[----:B--2---:R-:W-:Y:S05]  /*f3c0*/  @!P0 BRA `(.L_x_185) ;  /* 0xfffffffc00f08947 */ /* 0x004fea000383ffff */
[----:B------:R-:W-:Y:S05]  /*f3d0*/  BRA `(.L_x_50) ;  /* 0xffffff3c00707947 */ /* 0x000fea000383ffff */
.L_x_53:
[----:B-1----:R-:W-:Y:S07]  /*f3e0*/  MOV R0, UR13 ;  /* 0x0000000d00007c02 */ /* 0x002fee0008000f00 */
.L_x_186:
[----:B-1----:R1:W3:Y:S02]  /*f3f0*/  SYNCS.PHASECHK.TRANS64.TRYWAIT P0, [R0+URZ+0x88], R5 ;  /* 0x00008805000075a7 */ /* 0x0022e400080011ff */
[----:B---3--:R-:W-:Y:S05]  /*f400*/  @!P0 NANOSLEEP.SYNCS 0x989680 ;  /* 0x009896800000895d */ /* 0x008fea0003900000 */
[----:B------:R-:W3:Y:S02]  /*f410*/  @!P0 SYNCS.PHASECHK.TRANS64 P0, [R0+URZ+0x88], R5 ;  /* 0x00008805000085a7 */ /* 0x000ee400080010ff */
[----:B---3--:R-:W-:Y:S05]  /*f420*/  @!P0 BRA `(.L_x_186) ;  /* 0xfffffffc00f08947 */ /* 0x008fea000383ffff */
[----:B------:R-:W-:Y:S05]  /*f430*/  BRA `(.L_x_52) ;  /* 0xffffff3c00a47947 */ /* 0x000fea000383ffff */
.L_x_56:
[----:B------:R-:W-:-:S07]  /*f440*/  MOV R0, UR13 ;  /* 0x0000000d00007c02 */ /* 0x000fce0008000f00 */
.L_x_187:
[----:B---3--:R3:W4:Y:S02]  /*f450*/  SYNCS.PHASECHK.TRANS64.TRYWAIT P0, [R0+URZ+0xb0], R3 ;  /* 0x0000b003000075a7 */ /* 0x00872400080011ff */
[----:B----4-:R-:W-:Y:S05]  /*f460*/  @!P0 NANOSLEEP.SYNCS 0x989680 ;  /* 0x009896800000895d */ /* 0x010fea0003900000 */
[----:B------:R-:W4:Y:S02]  /*f470*/  @!P0 SYNCS.PHASECHK.TRANS64 P0, [R0+URZ+0xb0], R3 ;  /* 0x0000b003000085a7 */ /* 0x000f2400080010ff */
[----:B----4-:R-:W-:Y:S05]  /*f480*/  @!P0 BRA `(.L_x_187) ;  /* 0xfffffffc00f08947 */ /* 0x010fea000383ffff */
[----:B------:R-:W-:Y:S05]  /*f490*/  BRA `(.L_x_188) ;  /* 0xffffff4000407947 */ /* 0x000fea000383ffff */
.L_x_61:
[----:B-1----:R1:W2:Y:S02]  /*f4a0*/  SYNCS.PHASECHK.TRANS64.TRYWAIT P0, [R8+URZ+0x60], R5 ;  /* 0x00006005080075a7 */ /* 0x0022a400080011ff */
[----:B--2---:R-:W-:Y:S05]  /*f4b0*/  @!P0 NANOSLEEP.SYNCS 0x989680 ;  /* 0x009896800000895d */ /* 0x004fea0003900000 */
[----:B------:R-:W2:Y:S02]  /*f4c0*/  @!P0 SYNCS.PHASECHK.TRANS64 P0, [R8+URZ+0x60], R5 ;  /* 0x00006005080085a7 */ /* 0x000ea400080010ff */
[----:B--2---:R-:W-:Y:S05]  /*f4d0*/  @!P0 BRA `(.L_x_61) ;  /* 0xfffffffc00f08947 */ /* 0x004fea000383ffff */
[----:B------:R-:W-:Y:S05]  /*f4e0*/  BRA `(.L_x_189) ;  /* 0xffffff4400747947 */ /* 0x000fea000383ffff */
.L_x_64:
[----:B------:R-:W-:Y:S07]  /*f4f0*/  MOV R0, UR32 ;  /* 0x0000002000007c02 */ /* 0x000fee0008000f00 */
.L_x_190:
[----:B-1----:R1:W2:Y:S02]  /*f500*/  SYNCS.PHASECHK.TRANS64.TRYWAIT P0, [R0+URZ+0x58], R5 ;  /* 0x00005805000075a7 */ /* 0x0022a400080011ff */
[----:B--2---:R-:W-:Y:S05]  /*f510*/  @!P0 NANOSLEEP.SYNCS 0x989680 ;  /* 0x009896800000895d */ /* 0x004fea0003900000 */
[----:B------:R-:W2:Y:S02]  /*f520*/  @!P0 SYNCS.PHASECHK.TRANS64 P0, [R0+URZ+0x58], R5 ;  /* 0x00005805000085a7 */ /* 0x000ea400080010ff */
[----:B--2---:R-:W-:Y:S05]  /*f530*/  @!P0 BRA `(.L_x_190) ;  /* 0xfffffffc00f08947 */ /* 0x004fea000383ffff */
[----:B------:R-:W-:Y:S05]  /*f540*/  BRA `(.L_x_63) ;  /* 0xffffff4800ec7947 */ /* 0x000fea000383ffff */
.L_x_67:
[----:B------:R-:W-:Y:S07]  /*f550*/  MOV R0, UR16 ;  /* 0x0000001000007c02 */ /* 0x000fee0008000f00 */
.L_x_191:
[----:B-1----:R1:W2:Y:S02]  /*f560*/  SYNCS.PHASECHK.TRANS64.TRYWAIT P0, [R0+URZ+0x38], R5 ;  /* 0x00003805000075a7 */ /* 0x0022a400080011ff */
[----:B--2---:R-:W-:Y:S05]  /*f570*/  @!P0 NANOSLEEP.SYNCS 0x989680 ;  /* 0x009896800000895d */ /* 0x004fea0003900000 */
[----:B------:R-:W2:Y:S02]  /*f580*/  @!P0 SYNCS.PHASECHK.TRANS64 P0, [R0+URZ+0x38], R5 ;  /* 0x00003805000085a7 */ /* 0x000ea400080010ff */
[----:B--2---:R-:W-:Y:S05]  /*f590*/  @!P0 BRA `(.L_x_191) ;  /* 0xfffffffc00f08947 */ /* 0x004fea000383ffff */
[----:B------:R-:W-:Y:S05]  /*f5a0*/  BRA `(.L_x_192) ;  /* 0xffffff4c00547947 */ /* 0x000fea000383ffff */
.L_x_68:
[----:B------:R-:W-:Y:S07]  /*f5b0*/  MOV R0, UR17 ;  /* 0x0000001100007c02 */ /* 0x000fee0008000f00 */
.L_x_193:
[----:B-1----:R1:W2:Y:S02]  /*f5c0*/  SYNCS.PHASECHK.TRANS64.TRYWAIT P0, [R0+URZ+0x38], R5 ;  /* 0x00003805000075a7 */ /* 0x0022a400080011ff */
[----:B--2---:R-:W-:Y:S05]  /*f5d0*/  @!P0 NANOSLEEP.SYNCS 0x989680 ;  /* 0x009896800000895d */ /* 0x004fea0003900000 */
[----:B------:R-:W2:Y:S02]  /*f5e0*/  @!P0 SYNCS.PHASECHK.TRANS64 P0, [R0+URZ+0x38], R5 ;  /* 0x00003805000085a7 */ /* 0x000ea400080010ff */
[----:B--2---:R-:W-:Y:S05]  /*f5f0*/  @!P0 BRA `(.L_x_193) ;  /* 0xfffffffc00f08947 */ /* 0x004fea000383ffff */
[----:B------:R-:W-:Y:S05]  /*f600*/  BRA `(.L_x_194) ;  /* 0xffffff5000347947 */ /* 0x000fea000383ffff */
.L_x_69:
[----:B------:R-:W-:Y:S07]  /*f610*/  MOV R0, UR16 ;  /* 0x0000001000007c02 */ /* 0x000fee0008000f00 */
.L_x_195:
[----:B-1----:R1:W2:Y:S02]  /*f620*/  SYNCS.PHASECHK.TRANS64.TRYWAIT P0, [R0+URZ+0x38], R7 ;  /* 0x00003807000075a7 */ /* 0x0022a400080011ff */
[----:B--2---:R-:W-:Y:S05]  /*f630*/  @!P0 NANOSLEEP.SYNCS 0x989680 ;  /* 0x009896800000895d */ /* 0x004fea0003900000 */
[----:B------:R-:W2:Y:S02]  /*f640*/  @!P0 SYNCS.PHASECHK.TRANS64 P0, [R0+URZ+0x38], R7 ;  /* 0x00003807000085a7 */ /* 0x000ea400080010ff */
[----:B--2---:R-:W-:Y:S05]  /*f650*/  @!P0 BRA `(.L_x_195) ;  /* 0xfffffffc00f08947 */ /* 0x004fea000383ffff */
[----:B------:R-:W-:Y:S05]  /*f660*/  BRA `(.L_x_196) ;  /* 0xffffff5400087947 */ /* 0x000fea000383ffff */
.L_x_70:
[----:B------:R-:W-:Y:S07]  /*f670*/  MOV R0, UR21 ;  /* 0x0000001500007c02 */ /* 0x000fee0008000f00 */
.L_x_197:
[----:B-1----:R1:W2:Y:S02]  /*f680*/  SYNCS.PHASECHK.TRANS64.TRYWAIT P0, [R0+URZ+0x38], R7 ;  /* 0x00003807000075a7 */ /* 0x0022a400080011ff */
[----:B--2---:R-:W-:Y:S05]  /*f690*/  @!P0 NANOSLEEP.SYNCS 0x989680 ;  /* 0x009896800000895d */ /* 0x004fea0003900000 */
[----:B------:R-:W2:Y:S02]  /*f6a0*/  @!P0 SYNCS.PHASECHK.TRANS64 P0, [R0+URZ+0x38], R7 ;  /* 0x00003807000085a7 */ /* 0x000ea400080010ff */
[----:B--2---:R-:W-:Y:S05]  /*f6b0*/  @!P0 BRA `(.L_x_197) ;  /* 0xfffffffc00f08947 */ /* 0x004fea000383ffff */
[----:B------:R-:W-:Y:S05]  /*f6c0*/  BRA `(.L_x_198) ;  /* 0xffffff5400d87947 */ /* 0x000fea000383ffff */
.L_x_71:
[----:B------:R-:W-:Y:S07]  /*f6d0*/  MOV R0, UR6 ;  /* 0x0000000600007c02 */ /* 0x000fee0008000f00 */
.L_x_199:
[----:B-1----:R1:W2:Y:S02]  /*f6e0*/  SYNCS.PHASECHK.TRANS64.TRYWAIT P0, [R0+URZ+0x38], R7 ;  /* 0x00003807000075a7 */ /* 0x0022a400080011ff */
[----:B--2---:R-:W-:Y:S05]  /*f6f0*/  @!P0 NANOSLEEP.SYNCS 0x989680 ;  /* 0x009896800000895d */ /* 0x004fea0003900000 */
[----:B------:R-:W2:Y:S02]  /*f700*/  @!P0 SYNCS.PHASECHK.TRANS64 P0, [R0+URZ+0x38], R7 ;  /* 0x00003807000085a7 */ /* 0x000ea400080010ff */
[----:B--2---:R-:W-:Y:S05]  /*f710*/  @!P0 BRA `(.L_x_199) ;  /* 0xfffffffc00f08947 */ /* 0x004fea000383ffff */
[----:B------:R-:W-:Y:S05]  /*f720*/  BRA `(.L_x_200) ;  /* 0xffffff5800887947 */ /* 0x000fea000383ffff */
.L_x_72:
[----:B------:R-:W-:Y:S07]  /*f730*/  MOV R0, UR16 ;  /* 0x0000001000007c02 */ /* 0x000fee0008000f00 */
.L_x_201:
[----:B-1----:R1:W2:Y:S02]  /*f740*/  SYNCS.PHASECHK.TRANS64.TRYWAIT P0, [R0+URZ+0x38], R7 ;  /* 0x00003807000075a7 */ /* 0x0022a400080011ff */
[----:B--2---:R-:W-:Y:S05]  /*f750*/  @!P0 NANOSLEEP.SYNCS 0x989680 ;  /* 0x009896800000895d */ /* 0x004fea0003900000 */
[----:B------:R-:W2:Y:S02]  /*f760*/  @!P0 SYNCS.PHASECHK.TRANS64 P0, [R0+URZ+0x38], R7 ;  /* 0x00003807000085a7 */ /* 0x000ea400080010ff */
[----:B--2---:R-:W-:Y:S05]  /*f770*/  @!P0 BRA `(.L_x_201) ;  /* 0xfffffffc00f08947 */ /* 0x004fea000383ffff */
[----:B------:R-:W-:Y:S05]  /*f780*/  BRA `(.L_x_202) ;  /* 0xffffff5c00387947 */ /* 0x000fea000383ffff */
.L_x_73:
[----:B------:R-:W-:Y:S07]  /*f790*/  MOV R0, UR17 ;  /* 0x0000001100007c02 */ /* 0x000fee0008000f00 */
.L_x_203:
[----:B-1----:R1:W2:Y:S02]  /*f7a0*/  SYNCS.PHASECHK.TRANS64.TRYWAIT P0, [R0+URZ+0x38], R7 ;  /* 0x00003807000075a7 */ /* 0x0022a400080011ff */
[----:B--2---:R-:W-:Y:S05]  /*f7b0*/  @!P0 NANOSLEEP.SYNCS 0x989680 ;  /* 0x009896800000895d */ /* 0x004fea0003900000 */
[----:B------:R-:W2:Y:S02]  /*f7c0*/  @!P0 SYNCS.PHASECHK.TRANS64 P0, [R0+URZ+0x38], R7 ;  /* 0x00003807000085a7 */ /* 0x000ea400080010ff */
[----:B--2---:R-:W-:Y:S05]  /*f7d0*/  @!P0 BRA `(.L_x_203) ;  /* 0xfffffffc00f08947 */ /* 0x004fea000383ffff */
[----:B------:R-:W-:Y:S05]  /*f7e0*/  BRA `(.L_x_204) ;  /* 0xffffff6000087947 */ /* 0x000fea000383ffff */
.L_x_74:
[----:B------:R-:W-:Y:S07]  /*f7f0*/  MOV R0, UR16 ;  /* 0x0000001000007c02 */ /* 0x000fee0008000f00 */
.L_x_205:
[----:B-1----:R1:W2:Y:S02]  /*f800*/  SYNCS.PHASECHK.TRANS64.TRYWAIT P0, [R0+URZ+0x38], R5 ;  /* 0x00003805000075a7 */ /* 0x0022a400080011ff */
[----:B--2---:R-:W-:Y:S05]  /*f810*/  @!P0 NANOSLEEP.SYNCS 0x989680 ;  /* 0x009896800000895d */ /* 0x004fea0003900000 */
[----:B------:R-:W2:Y:S02]  /*f820*/  @!P0 SYNCS.PHASECHK.TRANS64 P0, [R0+URZ+0x38], R5 ;  /* 0x00003805000085a7 */ /* 0x000ea400080010ff */
[----:B--2---:R-:W-:Y:S05]  /*f830*/  @!P0 BRA `(.L_x_205) ;  /* 0xfffffffc00f08947 */ /* 0x004fea000383ffff */
[----:B------:R-:W-:Y:S05]  /*f840*/  BRA `(.L_x_206) ;  /* 0xffffff6000d87947 */ /* 0x000fea000383ffff */
.L_x_76:
[----:B------:R-:W-:-:S07]  /*f850*/  MOV R0, UR4 ;  /* 0x0000000400007c02 */ /* 0x000fce0008000f00 */
.L_x_207:
[----:B-1----:R1:W2:Y:S02]  /*f860*/  SYNCS.PHASECHK.TRANS64.TRYWAIT P0, [R0+URZ], R3 ;  /* 0x00000003000075a7 */ /* 0x0022a400080011ff */
[----:B--2---:R-:W-:Y:S05]  /*f870*/  @!P0 NANOSLEEP.SYNCS 0x989680 ;  /* 0x009896800000895d */ /* 0x004fea0003900000 */
[----:B------:R-:W2:Y:S02]  /*f880*/  @!P0 SYNCS.PHASECHK.TRANS64 P0, [R0+URZ], R3 ;  /* 0x00000003000085a7 */ /* 0x000ea400080010ff */
[----:B--2---:R-:W-:Y:S05]  /*f890*/  @!P0 BRA `(.L_x_207) ;  /* 0xfffffffc00f08947 */ /* 0x004fea000383ffff */
[----:B------:R-:W-:Y:S05]  /*f8a0*/  BRA `(.L_x_208) ;  /* 0xffffff6400cc7947 */ /* 0x000fea000383ffff */
.L_x_77:
[----:B------:R-:W-:-:S07]  /*f8b0*/  MOV R0, UR5 ;  /* 0x0000000500007c02 */ /* 0x000fce0008000f00 */
.L_x_209:
[----:B-1----:R1:W2:Y:S02]  /*f8c0*/  SYNCS.PHASECHK.TRANS64.TRYWAIT P0, [R0+URZ], R3 ;  /* 0x00000003000075a7 */ /* 0x0022a400080011ff */
[----:B--2---:R-:W-:Y:S05]  /*f8d0*/  @!P0 NANOSLEEP.SYNCS 0x989680 ;  /* 0x009896800000895d */ /* 0x004fea0003900000 */
[----:B------:R-:W2:Y:S02]  /*f8e0*/  @!P0 SYNCS.PHASECHK.TRANS64 P0, [R0+URZ], R3 ;  /* 0x00000003000085a7 */ /* 0x000ea400080010ff */
[----:B--2---:R-:W-:Y:S05]  /*f8f0*/  @!P0 BRA `(.L_x_209) ;  /* 0xfffffffc00f08947 */ /* 0x004fea000383ffff */
[----:B------:R-:W-:Y:S05]  /*f900*/  BRA `(.L_x_210) ;  /* 0xffffff6400d87947 */ /* 0x000fea000383ffff */
.L_x_79:
[----:B--2---:R2:W3:Y:S02]  /*f910*/  SYNCS.PHASECHK.TRANS64.TRYWAIT P0, [R0+URZ+0x60], R3 ;  /* 0x00006003000075a7 */ /* 0x0044e400080011ff */
[----:B---3--:R-:W-:Y:S05]  /*f920*/  @!P0 NANOSLEEP.SYNCS 0x989680 ;  /* 0x009896800000895d */ /* 0x008fea0003900000 */
[----:B------:R-:W3:Y:S02]  /*f930*/  @!P0 SYNCS.PHASECHK.TRANS64 P0, [R0+URZ+0x60], R3 ;  /* 0x00006003000085a7 */ /* 0x000ee400080010ff */
[----:B---3--:R-:W-:Y:S05]  /*f940*/  @!P0 BRA `(.L_x_79) ;  /* 0xfffffffc00f08947 */ /* 0x008fea000383ffff */
[----:B------:R-:W-:Y:S05]  /*f950*/  BRA `(.L_x_211) ;  /* 0xffffff6800c87947 */ /* 0x000fea000383ffff */
.L_x_89:
[----:B-1----:R1:W3:Y:S02]  /*f960*/  SYNCS.PHASECHK.TRANS64.TRYWAIT P0, [R4+URZ+0x20], R3 ;  /* 0x00002003040075a7 */ /* 0x0022e400080011ff */
[----:B---3--:R-:W-:Y:S05]  /*f970*/  @!P0 NANOSLEEP.SYNCS 0x989680 ;  /* 0x009896800000895d */ /* 0x008fea0003900000 */
[----:B------:R-:W3:Y:S02]  /*f980*/  @!P0 SYNCS.PHASECHK.TRANS64 P0, [R4+URZ+0x20], R3 ;  /* 0x00002003040085a7 */ /* 0x000ee400080010ff */
[----:B---3--:R-:W-:Y:S05]  /*f990*/  @!P0 BRA `(.L_x_89) ;  /* 0xfffffffc00f08947 */ /* 0x008fea000383ffff */
[----:B------:R-:W-:Y:S05]  /*f9a0*/  BRA `(.L_x_88) ;  /* 0xffffff7800947947 */ /* 0x000fea000383ffff */
.L_x_91:
[----:B-1----:R-:W-:Y:S04]  /*f9b0*/  MOV R3, UR47 ;  /* 0x0000002f00037c02 */ /* 0x002fe80008000f00 */
[----:B------:R1:W2:Y:S03]  /*f9c0*/  SYNCS.PHASECHK.TRANS64.TRYWAIT P1, [R3+URZ+0x80], R0 ;  /* 0x00008000030075a7 */ /* 0x0002a600080211ff */
[----:B--2---:R-:W-:Y:S05]  /*f9d0*/  @!P1 NANOSLEEP.SYNCS 0x989680 ;  /* 0x009896800000995d */ /* 0x004fea0003900000 */
[----:B------:R-:W2:Y:S02]  /*f9e0*/  @!P1 SYNCS.PHASECHK.TRANS64 P1, [R3+URZ+0x80], R0 ;  /* 0x00008000030095a7 */ /* 0x000ea400080210ff */
[----:B--2---:R-:W-:Y:S05]  /*f9f0*/  @!P1 BRA `(.L_x_91) ;  /* 0xfffffffc00ec9947 */ /* 0x004fea000383ffff */
[----:B------:R-:W-:Y:S05]  /*fa00*/  BRA `(.L_x_90) ;  /* 0xffffff7c007c7947 */ /* 0x000fea000383ffff */
.L_x_102:
[----:B-1----:R1:W2:Y:S02]  /*fa10*/  SYNCS.PHASECHK.TRANS64.TRYWAIT P0, [R5+URZ+0x20], R0 ;  /* 0x00002000050075a7 */ /* 0x0022a400080011ff */
[----:B--2---:R-:W-:Y:S05]  /*fa20*/  @!P0 NANOSLEEP.SYNCS 0x989680 ;  /* 0x009896800000895d */ /* 0x004fea0003900000 */
[----:B------:R-:W2:Y:S02]  /*fa30*/  @!P0 SYNCS.PHASECHK.TRANS64 P0, [R5+URZ+0x20], R0 ;  /* 0x00002000050085a7 */ /* 0x000ea400080010ff */
[----:B--2---:R-:W-:Y:S05]  /*fa40*/  @!P0 BRA `(.L_x_102) ;  /* 0xfffffffc00f08947 */ /* 0x004fea000383ffff */
[----:B------:R-:W-:Y:S05]  /*fa50*/  BRA `(.L_x_101) ;  /* 0xffffff8800707947 */ /* 0x000fea000383ffff */
.L_x_112:
[----:B-1----:R1:W2:Y:S02]  /*fa60*/  SYNCS.PHASECHK.TRANS64.TRYWAIT P0, [R5+URZ+0x20], R4 ;  /* 0x00002004050075a7 */ /* 0x0022a400080011ff */
[----:B--2---:R-:W-:Y:S05]  /*fa70*/  @!P0 NANOSLEEP.SYNCS 0x989680 ;  /* 0x009896800000895d */ /* 0x004fea0003900000 */
[----:B------:R-:W2:Y:S02]  /*fa80*/  @!P0 SYNCS.PHASECHK.TRANS64 P0, [R5+URZ+0x20], R4 ;  /* 0x00002004050085a7 */ /* 0x000ea400080010ff */
[----:B--2---:R-:W-:Y:S05]  /*fa90*/  @!P0 BRA `(.L_x_112) ;  /* 0xfffffffc00f08947 */ /* 0x004fea000383ffff */
[----:B------:R-:W-:Y:S05]  /*faa0*/  BRA `(.L_x_111) ;  /* 0xffffff98002c7947 */ /* 0x000fea000383ffff */
.L_x_122:
[----:B-1----:R1:W2:Y:S02]  /*fab0*/  SYNCS.PHASECHK.TRANS64.TRYWAIT P0, [R5+URZ+0x20], R4 ;  /* 0x00002004050075a7 */ /* 0x0022a400080011ff */
[----:B--2---:R-:W-:Y:S05]  /*fac0*/  @!P0 NANOSLEEP.SYNCS 0x989680 ;  /* 0x009896800000895d */ /* 0x004fea0003900000 */
[----:B------:R-:W2:Y:S02]  /*fad0*/  @!P0 SYNCS.PHASECHK.TRANS64 P0, [R5+URZ+0x20], R4 ;  /* 0x00002004050085a7 */ /* 0x000ea400080010ff */
[----:B--2---:R-:W-:Y:S05]  /*fae0*/  @!P0 BRA `(.L_x_122) ;  /* 0xfffffffc00f08947 */ /* 0x004fea000383ffff */
[----:B------:R-:W-:Y:S05]  /*faf0*/  BRA `(.L_x_121) ;  /* 0xffffffa400ec7947 */ /* 0x000fea000383ffff */
.L_x_132:
[----:B-1----:R1:W2:Y:S02]  /*fb00*/  SYNCS.PHASECHK.TRANS64.TRYWAIT P0, [R5+URZ+0x20], R4 ;  /* 0x00002004050075a7 */ /* 0x0022a400080011ff */
[----:B--2---:R-:W-:Y:S05]  /*fb10*/  @!P0 NANOSLEEP.SYNCS 0x989680 ;  /* 0x009896800000895d */ /* 0x004fea0003900000 */
[----:B------:R-:W2:Y:S02]  /*fb20*/  @!P0 SYNCS.PHASECHK.TRANS64 P0, [R5+URZ+0x20], R4 ;  /* 0x00002004050085a7 */ /* 0x000ea400080010ff */
[----:B--2---:R-:W-:Y:S05]  /*fb30*/  @!P0 BRA `(.L_x_132) ;  /* 0xfffffffc00f08947 */ /* 0x004fea000383ffff */
[----:B------:R-:W-:Y:S05]  /*fb40*/  BRA `(.L_x_131) ;  /* 0xffffffb400ac7947 */ /* 0x000fea000383ffff */
.L_x_142:
[----:B-1----:R1:W2:Y:S02]  /*fb50*/  SYNCS.PHASECHK.TRANS64.TRYWAIT P0, [R5+URZ+0x20], R4 ;  /* 0x00002004050075a7 */ /* 0x0022a400080011ff */
[----:B--2---:R-:W-:Y:S05]  /*fb60*/  @!P0 NANOSLEEP.SYNCS 0x989680 ;  /* 0x009896800000895d */ /* 0x004fea0003900000 */
[----:B------:R-:W2:Y:S02]  /*fb70*/  @!P0 SYNCS.PHASECHK.TRANS64 P0, [R5+URZ+0x20], R4 ;  /* 0x00002004050085a7 */ /* 0x000ea400080010ff */
[----:B--2---:R-:W-:Y:S05]  /*fb80*/  @!P0 BRA `(.L_x_142) ;  /* 0xfffffffc00f08947 */ /* 0x004fea000383ffff */
[----:B------:R-:W-:Y:S05]  /*fb90*/  BRA `(.L_x_141) ;  /* 0xffffffc4006c7947 */ /* 0x000fea000383ffff */
.L_x_152:
[----:B-1----:R1:W2:Y:S02]  /*fba0*/  SYNCS.PHASECHK.TRANS64.TRYWAIT P0, [R5+URZ+0x20], R4 ;  /* 0x00002004050075a7 */ /* 0x0022a400080011ff */
[----:B--2---:R-:W-:Y:S05]  /*fbb0*/  @!P0 NANOSLEEP.SYNCS 0x989680 ;  /* 0x009896800000895d */ /* 0x004fea0003900000 */
[----:B------:R-:W2:Y:S02]  /*fbc0*/  @!P0 SYNCS.PHASECHK.TRANS64 P0, [R5+URZ+0x20], R4 ;  /* 0x00002004050085a7 */ /* 0x000ea400080010ff */
[----:B--2---:R-:W-:Y:S05]  /*fbd0*/  @!P0 BRA `(.L_x_152) ;  /* 0xfffffffc00f08947 */ /* 0x004fea000383ffff */
[----:B------:R-:W-:Y:S05]  /*fbe0*/  BRA `(.L_x_151) ;  /* 0xffffffd4002c7947 */ /* 0x000fea000383ffff */
.L_x_162:
[----:B-1----:R1:W2:Y:S02]  /*fbf0*/  SYNCS.PHASECHK.TRANS64.TRYWAIT P0, [R3+URZ+0x20], R102 ;  /* 0x00002066030075a7 */ /* 0x0022a400080011ff */
[----:B--2---:R-:W-:Y:S05]  /*fc00*/  @!P0 NANOSLEEP.SYNCS 0x989680 ;  /* 0x009896800000895d */ /* 0x004fea0003900000 */
[----:B------:R-:W2:Y:S02]  /*fc10*/  @!P0 SYNCS.PHASECHK.TRANS64 P0, [R3+URZ+0x20], R102 ;  /* 0x00002066030085a7 */ /* 0x000ea400080010ff */
[----:B--2---:R-:W-:Y:S05]  /*fc20*/  @!P0 BRA `(.L_x_162) ;  /* 0xfffffffc00f08947 */ /* 0x004fea000383ffff */
[----:B------:R-:W-:Y:S05]  /*fc30*/  BRA `(.L_x_161) ;  /* 0xffffffe000e87947 */ /* 0x000fea000383ffff */
        .weak           $__internal_0_$__cuda_sm10x_tcgen05_guardrail_trap_col_being_dealloced_not_returned_by_alloc
        .type           $__internal_0_$__cuda_sm10x_tcgen05_guardrail_trap_col_being_dealloced_not_returned_by_alloc,@function
        .size           $__internal_0_$__cuda_sm10x_tcgen05_guardrail_trap_col_being_dealloced_not_returned_by_alloc,($__internal_1_$__cuda_sm10x_tcgen05_guardrail_trap_phase_invalid_during_alloc - $__internal_0_$__cuda_sm10x_tcgen05_guardrail_trap_col_being_dealloced_not_returned_by_alloc)
$__internal_0_$__cuda_sm10x_tcgen05_guardrail_trap_col_being_dealloced_not_returned_by_alloc:
[----:B------:R-:W-:Y:S05]  /*fc40*/  BPT.TRAP 0x1 ;  /* 0x000000040000795c */ /* 0x000fea0000300000 */
[----:B------:R-:W-:-:S04]  /*fc50*/  HFMA2 R3, -RZ, RZ, 0, 0 ;  /* 0x00000000ff037431 */ /* 0x000fc800000001ff */
[----:B------:R-:W-:Y:S05]  /*fc60*/  RET.REL.NODEC R2 `(_ZN7cutlass13device_kernelINS_4gemm6kernel13GemmUniversalIN4cute5tupleIJiiiiEEENS1_10collective13CollectiveMmaINS1_41MainloopSm100TmaUmmaWarpSpecializedSparseILi2ELi2ELi1ENS5_IJNS4_1CILi1EEENSA_ILi2EEESB_EEEEENS5_IJNSA_ILi128EEENSA_ILi256EEESF_EEENS_10bfloat16_tENS5_IJNS4_6LayoutINS5_IJiNS5_IJSC_iEEEiEEENS5_IJlNS5_IJSB_SC_EEElEEEEENSJ_INS5_IJNS5_IJNS5_IJNSA_ILi8EEESC_SP_EEEiEEENS5_IJNS5_IJNSA_ILi16EEESC_NSA_ILi4EEEEEEiEEEiEEENS5_IJNS5_IJNS5_IJSF_SS_NSA_ILi2048EEEEEENSA_ILi16384EEEEEENS5_IJNS5_IJSB_NSA_ILi1024EEENSA_ILi32EEEEEElEEElEEEEEEEESI_NS5_IJlSB_lEEENS4_8TiledMMAINS4_8MMA_AtomIJNS4_27SM100_MMA_F16BF16_SS_SPARSEISI_SI_fLi128ELi256ELNS4_4UMMA5MajorE0ELS1D_0ELNS1C_7ScaleInE0ELS1E_0EEEEEENSJ_INS5_IJSB_SB_SB_EEENS5_IJNSA_ILi0EEES1I_S1I_EEEEENS5_IJNS4_10UnderscoreES1L_S1L_EEEEENS4_23SM90_TMA_LOAD_MULTICASTENS4_14ComposedLayoutINS4_7SwizzleILi3ELi4ELi3EEENS4_25smem_sparse_ptr_flag_bitsILi2ELi16EEENSJ_INS5_IJNS5_IJSB_SP_EEENS5_IJSC_NSA_ILi64EEEEEEEEENS5_IJNS5_IJS1I_SF_EEESM_EEEEEEEvNS4_8identityENS4_13SM90_TMA_LOADENS1P_IS1R_NS4_18smem_ptr_flag_bitsILi16EEENSJ_INS5_IJSP_S1V_EEENS5_IJS1V_SB_EEEEEEEvS22_EENS_8epilogue10collective18CollectiveEpilogueINS2B_23Sm100TmaWarpSpecializedILi3ELi2ELi32ELb1ELb0EEEJSH_NS5_IJNSJ_ISF_SB_EENSJ_IS12_SB_EEEEEfNS5_IJSB_llEEEfS2J_NS2B_6fusion15FusionCallbacksIS2F_NS2K_17LinearCombinationIffffLNS_15FloatRoundStyleE2EEESH_S2I_JEEENS4_5SM1004TMEM4LOAD26SM100_TMEM_LOAD_32dp32b32xES23_NS1P_INS1Q_ILi2ELi5ELi2EEENS24_ILi32EEENSJ_INS5_IJS12_ST_EEENS5_IJSB_S12_EEEEEEENS4_39AutoVectorizingCopyWithAssumedAlignmentILi128EEENS4_14SM90_TMA_STOREES2Z_S31_S31_EEEvvEEEEvNT_6ParamsE) ;  /* 0xffffff0002e47950 */ /* 0x000fea0003c3ffff */
        .weak           $__internal_1_$__cuda_sm10x_tcgen05_guardrail_trap_phase_invalid_during_alloc
        .type           $__internal_1_$__cuda_sm10x_tcgen05_guardrail_trap_phase_invalid_during_alloc,@function
        .size           $__internal_1_$__cuda_sm10x_tcgen05_guardrail_trap_phase_invalid_during_alloc,($__internal_2_$__cuda_sm10x_tcgen05_guardrail_trap_unallocated_columns_being_dealloced - $__internal_1_$__cuda_sm10x_tcgen05_guardrail_trap_phase_invalid_during_alloc)
$__internal_1_$__cuda_sm10x_tcgen05_guardrail_trap_phase_invalid_during_alloc:
[----:B------:R-:W-:Y:S05]  /*fc70*/  BPT.TRAP 0x1 ;  /* 0x000000040000795c */ /* 0x000fea0000300000 */
[----:B------:R-:W-:-:S04]  /*fc80*/  MOV R5, 0x0 ;  /* 0x0000000000057802 */ /* 0x000fc80000000f00 */
[----:B------:R-:W-:Y:S05]  /*fc90*/  RET.REL.NODEC R4 `(_ZN7cutlass13device_kernelINS_4gemm6kernel13GemmUniversalIN4cute5tupleIJiiiiEEENS1_10collective13CollectiveMmaINS1_41MainloopSm100TmaUmmaWarpSpecializedSparseILi2ELi2ELi1ENS5_IJNS4_1CILi1EEENSA_ILi2EEESB_EEEEENS5_IJNSA_ILi128EEENSA_ILi256EEESF_EEENS_10bfloat16_tENS5_IJNS4_6LayoutINS5_IJiNS5_IJSC_iEEEiEEENS5_IJlNS5_IJSB_SC_EEElEEEEENSJ_INS5_IJNS5_IJNS5_IJNSA_ILi8EEESC_SP_EEEiEEENS5_IJNS5_IJNSA_ILi16EEESC_NSA_ILi4EEEEEEiEEEiEEENS5_IJNS5_IJNS5_IJSF_SS_NSA_ILi2048EEEEEENSA_ILi16384EEEEEENS5_IJNS5_IJSB_NSA_ILi1024EEENSA_ILi32EEEEEElEEElEEEEEEEESI_NS5_IJlSB_lEEENS4_8TiledMMAINS4_8MMA_AtomIJNS4_27SM100_MMA_F16BF16_SS_SPARSEISI_SI_fLi128ELi256ELNS4_4UMMA5MajorE0ELS1D_0ELNS1C_7ScaleInE0ELS1E_0EEEEEENSJ_INS5_IJSB_SB_SB_EEENS5_IJNSA_ILi0EEES1I_S1I_EEEEENS5_IJNS4_10UnderscoreES1L_S1L_EEEEENS4_23SM90_TMA_LOAD_MULTICASTENS4_14ComposedLayoutINS4_7SwizzleILi3ELi4ELi3EEENS4_25smem_sparse_ptr_flag_bitsILi2ELi16EEENSJ_INS5_IJNS5_IJSB_SP_EEENS5_IJSC_NSA_ILi64EEEEEEEEENS5_IJNS5_IJS1I_SF_EEESM_EEEEEEEvNS4_8identityENS4_13SM90_TMA_LOADENS1P_IS1R_NS4_18smem_ptr_flag_bitsILi16EEENSJ_INS5_IJSP_S1V_EEENS5_IJS1V_SB_EEEEEEEvS22_EENS_8epilogue10collective18CollectiveEpilogueINS2B_23Sm100TmaWarpSpecializedILi3ELi2ELi32ELb1ELb0EEEJSH_NS5_IJNSJ_ISF_SB_EENSJ_IS12_SB_EEEEEfNS5_IJSB_llEEEfS2J_NS2B_6fusion15FusionCallbacksIS2F_NS2K_17LinearCombinationIffffLNS_15FloatRoundStyleE2EEESH_S2I_JEEENS4_5SM1004TMEM4LOAD26SM100_TMEM_LOAD_32dp32b32xES23_NS1P_INS1Q_ILi2ELi5ELi2EEENS24_ILi32EEENSJ_INS5_IJS12_ST_EEENS5_IJSB_S12_EEEEEEENS4_39AutoVectorizingCopyWithAssumedAlignmentILi128EEENS4_14SM90_TMA_STOREES2Z_S31_S31_EEEvvEEEEvNT_6ParamsE) ;  /* 0xffffff0004d87950 */ /* 0x000fea0003c3ffff */
        .weak           $__internal_2_$__cuda_sm10x_tcgen05_guardrail_trap_unallocated_columns_being_dealloced
        .type           $__internal_2_$__cuda_sm10x_tcgen05_guardrail_trap_unallocated_columns_being_dealloced,@function
        .size           $__internal_2_$__cuda_sm10x_tcgen05_guardrail_trap_unallocated_columns_being_dealloced,(.L_x_213 - $__internal_2_$__cuda_sm10x_tcgen05_guardrail_trap_unallocated_columns_being_dealloced)
$__internal_2_$__cuda_sm10x_tcgen05_guardrail_trap_unallocated_columns_being_dealloced:
[----:B------:R-:W-:Y:S05]  /*fca0*/  BPT.TRAP 0x1 ;  /* 0x000000040000795c */ /* 0x000fea0000300000 */
[----:B------:R-:W-:-:S04]  /*fcb0*/  HFMA2 R3, -RZ, RZ, 0, 0 ;  /* 0x00000000ff037431 */ /* 0x000fc800000001ff */
[----:B------:R-:W-:Y:S05]  /*fcc0*/  RET.REL.NODEC R2 `(_ZN7cutlass13device_kernelINS_4gemm6kernel13GemmUniversalIN4cute5tupleIJiiiiEEENS1_10collective13CollectiveMmaINS1_41MainloopSm100TmaUmmaWarpSpecializedSparseILi2ELi2ELi1ENS5_IJNS4_1CILi1EEENSA_ILi2EEESB_EEEEENS5_IJNSA_ILi128EEENSA_ILi256EEESF_EEENS_10bfloat16_tENS5_IJNS4_6LayoutINS5_IJiNS5_IJSC_iEEEiEEENS5_IJlNS5_IJSB_SC_EEElEEEEENSJ_INS5_IJNS5_IJNS5_IJNSA_ILi8EEESC_SP_EEEiEEENS5_IJNS5_IJNSA_ILi16EEESC_NSA_ILi4EEEEEEiEEEiEEENS5_IJNS5_IJNS5_IJSF_SS_NSA_ILi2048EEEEEENSA_ILi16384EEEEEENS5_IJNS5_IJSB_NSA_ILi1024EEENSA_ILi32EEEEEElEEElEEEEEEEESI_NS5_IJlSB_lEEENS4_8TiledMMAINS4_8MMA_AtomIJNS4_27SM100_MMA_F16BF16_SS_SPARSEISI_SI_fLi128ELi256ELNS4_4UMMA5MajorE0ELS1D_0ELNS1C_7ScaleInE0ELS1E_0EEEEEENSJ_INS5_IJSB_SB_SB_EEENS5_IJNSA_ILi0EEES1I_S1I_EEEEENS5_IJNS4_10UnderscoreES1L_S1L_EEEEENS4_23SM90_TMA_LOAD_MULTICASTENS4_14ComposedLayoutINS4_7SwizzleILi3ELi4ELi3EEENS4_25smem_sparse_ptr_flag_bitsILi2ELi16EEENSJ_INS5_IJNS5_IJSB_SP_EEENS5_IJSC_NSA_ILi64EEEEEEEEENS5_IJNS5_IJS1I_SF_EEESM_EEEEEEEvNS4_8identityENS4_13SM90_TMA_LOADENS1P_IS1R_NS4_18smem_ptr_flag_bitsILi16EEENSJ_INS5_IJSP_S1V_EEENS5_IJS1V_SB_EEEEEEEvS22_EENS_8epilogue10collective18CollectiveEpilogueINS2B_23Sm100TmaWarpSpecializedILi3ELi2ELi32ELb1ELb0EEEJSH_NS5_IJNSJ_ISF_SB_EENSJ_IS12_SB_EEEEEfNS5_IJSB_llEEEfS2J_NS2B_6fusion15FusionCallbacksIS2F_NS2K_17LinearCombinationIffffLNS_15FloatRoundStyleE2EEESH_S2I_JEEENS4_5SM1004TMEM4LOAD26SM100_TMEM_LOAD_32dp32b32xES23_NS1P_INS1Q_ILi2ELi5ELi2EEENS24_ILi32EEENSJ_INS5_IJS12_ST_EEENS5_IJSB_S12_EEEEEEENS4_39AutoVectorizingCopyWithAssumedAlignmentILi128EEENS4_14SM90_TMA_STOREES2Z_S31_S31_EEEvvEEEEvNT_6ParamsE) ;  /* 0xffffff0002cc7950 */ /* 0x000fea0003c3ffff */
.L_x_212:
[----:B------:R-:W-:-:S00]  /*fcd0*/  BRA `(.L_x_212) ;  /* 0xfffffffc00fc7947 */ /* 0x000fc0000383ffff */
[----:B------:R-:W-:-:S00]  /*fce0*/  NOP ;  /* 0x0000000000007918 */ /* 0x000fc00000000000 */
        /* <DEDUP_REMOVED lines=9> */
.L_x_213:


//--------------------- .nv.global.init           --------------------------
	.section	.nv.global.init,"aw",@progbits
.nv.global.init:
	.type		$str$27,@object
	.size		$str$27,($str$28 - $str$27)
$str$27:
        /*0000*/ 	.byte	0x28, 0x61, 0x64, 0x64, 0x72, 0x65, 0x73, 0x73, 0x20, 0x26, 0x20, 0x6d, 0x61, 0x73, 0x6b, 0x29
        /*0010*/ 	.byte	0x20, 0x3d, 0x3d, 0x20, 0x30, 0x00
	.type		$str$28,@object
	.size		$str$28,($str$26 - $str$28)
$str$28:
        /*0016*/ 	.byte	0x2f, 0x74, 0x6d, 0x70, 0x2f, 0x63, 0x75, 0x74, 0x6c, 0x61, 0x73, 0x73, 0x5f, 0x73, 0x77, 0x65
        /*0026*/ 	.byte	0x65, 0x70, 0x5f, 0x73, 0x72, 0x63, 0x2f, 0x69, 0x6e, 0x63, 0x6c, 0x75, 0x64, 0x65, 0x2f, 0x63
        /*0036*/ 	.byte	0x75, 0x74, 0x65, 0x2f, 0x70, 0x6f, 0x69, 0x6e, 0x74, 0x65, 0x72, 0x5f, 0x66, 0x6c, 0x61, 0x67
        /*0046*/ 	.byte	0x67, 0x65, 0x64, 0x2e, 0x68, 0x70, 0x70, 0x00
	.type		$str$26,@object
	.size		$str$26,($str$25 - $str$26)
$str$26:
        /*004e*/ 	.byte	0x2f, 0x74, 0x6d, 0x70, 0x2f, 0x63, 0x75, 0x74, 0x6c, 0x61, 0x73, 0x73, 0x5f, 0x73, 0x77, 0x65
        /*005e*/ 	.byte	0x65, 0x70, 0x5f, 0x73, 0x72, 0x63, 0x2f, 0x69, 0x6e, 0x63, 0x6c, 0x75, 0x64, 0x65, 0x2f, 0x63
        /*006e*/ 	.byte	0x75, 0x74, 0x65, 0x2f, 0x61, 0x74, 0x6f, 0x6d, 0x2f, 0x63, 0x6f, 0x70, 0x79, 0x5f, 0x74, 0x72
        /*007e*/ 	.byte	0x61, 0x69, 0x74, 0x73, 0x5f, 0x73, 0x6d, 0x31, 0x30, 0x30, 0x2e, 0x68, 0x70, 0x70, 0x00
	.type		$str$25,@object
	.size		$str$25,(__unnamed_1 - $str$25)
$str$25:
        /*008d*/ 	.byte	0x28, 0x28, 0x75, 0x69, 0x6e, 0x74, 0x33, 0x32, 0x5f, 0x74, 0x28, 0x74, 0x68, 0x72, 0x65, 0x61
        /*009d*/ 	.byte	0x64, 0x49, 0x64, 0x78, 0x2e, 0x78, 0x29, 0x20, 0x2f, 0x20, 0x33, 0x32, 0x29, 0x20, 0x25, 0x20
        /*00ad*/ 	.byte	0x34, 0x29, 0x20, 0x3d, 0x3d, 0x20, 0x28, 0x28, 0x28, 0x74, 0x6d, 0x65, 0x6d, 0x5f, 0x61, 0x64
        /*00bd*/ 	.byte	0x64, 0x72, 0x20, 0x3e, 0x3e, 0x20, 0x31, 0x36, 0x29, 0x20, 0x2f, 0x20, 0x33, 0x32, 0x29, 0x20
        /*00cd*/ 	.byte	0x25, 0x20, 0x34, 0x29, 0x00
	.type		__unnamed_1,@object
	.size		__unnamed_1,(__unnamed_2 - __unnamed_1)
__unnamed_1:
        /*00d2*/ 	.byte	0x61, 0x75, 0x74, 0x6f, 0x20, 0x63, 0x75, 0x74, 0x65, 0x3a, 0x3a, 0x61, 0x73, 0x5f, 0x70, 0x6f
        /* <DEDUP_REMOVED lines=23> */
        /*0252*/ 	.byte	0x3a, 0x3a, 0x43, 0x3c, 0x34, 0x30, 0x39, 0x36, 0x3e, 0x3e, 0x3e, 0x3e, 0x5d, 0x00
	.type		__unnamed_2,@object
	.size		__unnamed_2,(.L_2 - __unnamed_2)
__unnamed_2:
        /* <DEDUP_REMOVED lines=42> */
        /*0500*/ 	.byte	0x3e, 0x5d, 0x00
.L_2:


//--------------------- .nv.shared._ZN7cutlass13device_kernelINS_4gemm6kernel13GemmUniversalIN4cute5tupleIJiiiiEEENS1_10collective13CollectiveMmaINS1_41MainloopSm100TmaUmmaWarpSpecializedSparseILi2ELi2ELi1ENS5_IJNS4_1CILi1EEENSA_ILi2EEESB_EEEEENS5_IJNSA_ILi128EEENSA_ILi256EEESF_EEENS_10bfloat16_tENS5_IJNS4_6LayoutINS5_IJiNS5_IJSC_iEEEiEEENS5_IJlNS5_IJSB_SC_EEElEEEEENSJ_INS5_IJNS5_IJNS5_IJNSA_ILi8EEESC_SP_EEEiEEENS5_IJNS5_IJNSA_ILi16EEESC_NSA_ILi4EEEEEEiEEEiEEENS5_IJNS5_IJNS5_IJSF_SS_NSA_ILi2048EEEEEENSA_ILi16384EEEEEENS5_IJNS5_IJSB_NSA_ILi1024EEENSA_ILi32EEEEEElEEElEEEEEEEESI_NS5_IJlSB_lEEENS4_8TiledMMAINS4_8MMA_AtomIJNS4_27SM100_MMA_F16BF16_SS_SPARSEISI_SI_fLi128ELi256ELNS4_4UMMA5MajorE0ELS1D_0ELNS1C_7ScaleInE0ELS1E_0EEEEEENSJ_INS5_IJSB_SB_SB_EEENS5_IJNSA_ILi0EEES1I_S1I_EEEEENS5_IJNS4_10UnderscoreES1L_S1L_EEEEENS4_23SM90_TMA_LOAD_MULTICASTENS4_14ComposedLayoutINS4_7SwizzleILi3ELi4ELi3EEENS4_25smem_sparse_ptr_flag_bitsILi2ELi16EEENSJ_INS5_IJNS5_IJSB_SP_EEENS5_IJSC_NSA_ILi64EEEEEEEEENS5_IJNS5_IJS1I_SF_EEESM_EEEEEEEvNS4_8identityENS4_13SM90_TMA_LOADENS1P_IS1R_NS4_18smem_ptr_flag_bitsILi16EEENSJ_INS5_IJSP_S1V_EEENS5_IJS1V_SB_EEEEEEEvS22_EENS_8epilogue10collective18CollectiveEpilogueINS2B_23Sm100TmaWarpSpecializedILi3ELi2ELi32ELb1ELb0EEEJSH_NS5_IJNSJ_ISF_SB_EENSJ_IS12_SB_EEEEEfNS5_IJSB_llEEEfS2J_NS2B_6fusion15FusionCallbacksIS2F_NS2K_17LinearCombinationIffffLNS_15FloatRoundStyleE2EEESH_S2I_JEEENS4_5SM1004TMEM4LOAD26SM100_TMEM_LOAD_32dp32b32xES23_NS1P_INS1Q_ILi2ELi5ELi2EEENS24_ILi32EEENSJ_INS5_IJS12_ST_EEENS5_IJSB_S12_EEEEEEENS4_39AutoVectorizingCopyWithAssumedAlignmentILi128EEENS4_14SM90_TMA_STOREES2Z_S31_S31_EEEvvEEEEvNT_6ParamsE --------------------------
	.section	.nv.shared._ZN7cutlass13device_kernelINS_4gemm6kernel13GemmUniversalIN4cute5tupleIJiiiiEEENS1_10collective13CollectiveMmaINS1_41MainloopSm100TmaUmmaWarpSpecializedSparseILi2ELi2ELi1ENS5_IJNS4_1CILi1EEENSA_ILi2EEESB_EEEEENS5_IJNSA_ILi128EEENSA_ILi256EEESF_EEENS_10bfloat16_tENS5_IJNS4_6LayoutINS5_IJiNS5_IJSC_iEEEiEEENS5_IJlNS5_IJSB_SC_EEElEEEEENSJ_INS5_IJNS5_IJNS5_IJNSA_ILi8EEESC_SP_EEEiEEENS5_IJNS5_IJNSA_ILi16EEESC_NSA_ILi4EEEEEEiEEEiEEENS5_IJNS5_IJNS5_IJSF_SS_NSA_ILi2048EEEEEENSA_ILi16384EEEEEENS5_IJNS5_IJSB_NSA_ILi1024EEENSA_ILi32EEEEEElEEElEEEEEEEESI_NS5_IJlSB_lEEENS4_8TiledMMAINS4_8MMA_AtomIJNS4_27SM100_MMA_F16BF16_SS_SPARSEISI_SI_fLi128ELi256ELNS4_4UMMA5MajorE0ELS1D_0ELNS1C_7ScaleInE0ELS1E_0EEEEEENSJ_INS5_IJSB_SB_SB_EEENS5_IJNSA_ILi0EEES1I_S1I_EEEEENS5_IJNS4_10UnderscoreES1L_S1L_EEEEENS4_23SM90_TMA_LOAD_MULTICASTENS4_14ComposedLayoutINS4_7SwizzleILi3ELi4ELi3EEENS4_25smem_sparse_ptr_flag_bitsILi2ELi16EEENSJ_INS5_IJNS5_IJSB_SP_EEENS5_IJSC_NSA_ILi64EEEEEEEEENS5_IJNS5_IJS1I_SF_EEESM_EEEEEEEvNS4_8identityENS4_13SM90_TMA_LOADENS1P_IS1R_NS4_18smem_ptr_flag_bitsILi16EEENSJ_INS5_IJSP_S1V_EEENS5_IJS1V_SB_EEEEEEEvS22_EENS_8epilogue10collective18CollectiveEpilogueINS2B_23Sm100TmaWarpSpecializedILi3ELi2ELi32ELb1ELb0EEEJSH_NS5_IJNSJ_ISF_SB_EENSJ_IS12_SB_EEEEEfNS5_IJSB_llEEEfS2J_NS2B_6fusion15FusionCallbacksIS2F_NS2K_17LinearCombinationIffffLNS_15FloatRoundStyleE2EEESH_S2I_JEEENS4_5SM1004TMEM4LOAD26SM100_TMEM_LOAD_32dp32b32xES23_NS1P_INS1Q_ILi2ELi5ELi2EEENS24_ILi32EEENSJ_INS5_IJS12_ST_EEENS5_IJSB_S12_EEEEEEENS4_39AutoVectorizingCopyWithAssumedAlignmentILi128EEENS4_14SM90_TMA_STOREES2Z_S31_S31_EEEvvEEEEvNT_6ParamsE,"aw",@nobits
	.sectionflags	@""
	.align	16
	.zero		1024


//--------------------- .nv.shared.reserved.0     --------------------------
	.section	.nv.shared.reserved.0,"aw",@nobits
	.weak		__nv_reservedSMEM_offset_0_alias
	.size		__nv_reservedSMEM_offset_0_alias, 0, 64
	.other		__nv_reservedSMEM_offset_0_alias,@"STO_CUDA_RESERVED_SHARED STV_DEFAULT"
__nv_reservedSMEM_offset_0_alias:
	.zero		0
.nv.shared.reserved.0:
	.zero		64
	.weak		__nv_reservedSMEM_tcgen05_partition
	.type		__nv_reservedSMEM_tcgen05_partition,@object
	.size		__nv_reservedSMEM_tcgen05_partition,(.L_0 - __nv_reservedSMEM_tcgen05_partition)
__nv_reservedSMEM_tcgen05_partition:
	.zero		32
.L_0:


//--------------------- .nv.global                --------------------------
	.section	.nv.global,"aw",@nobits
.nv.global:
	.type		_ZN39_INTERNAL_49c6255e_4_k_cu_6077859a_27894cute1_E,@object
	.size		_ZN39_INTERNAL_49c6255e_4_k_cu_6077859a_27894cute1_E,(_ZN39_INTERNAL_49c6255e_4_k_cu_6077859a_27894cuda3std3__45__cpo6cbeginE - _ZN39_INTERNAL_49c6255e_4_k_cu_6077859a_27894cute1_E)
_ZN39_INTERNAL_49c6255e_4_k_cu_6077859a_27894cute1_E:
	.zero		1
	.type		_ZN39_INTERNAL_49c6255e_4_k_cu_6077859a_27894cuda3std3__45__cpo6cbeginE,@object
	.size		_ZN39_INTERNAL_49c6255e_4_k_cu_6077859a_27894cuda3std3__45__cpo6cbeginE,(_ZN39_INTERNAL_49c6255e_4_k_cu_6077859a_27894cuda3std3__48in_placeE - _ZN39_INTERNAL_49c6255e_4_k_cu_6077859a_27894cuda3std3__45__cpo6cbeginE)
_ZN39_INTERNAL_49c6255e_4_k_cu_6077859a_27894cuda3std3__45__cpo6cbeginE:
	.zero		1
	.type		_ZN39_INTERNAL_49c6255e_4_k_cu_6077859a_27894cuda3std3__48in_placeE,@object
	.size		_ZN39_INTERNAL_49c6255e_4_k_cu_6077859a_27894cuda3std3__48in_placeE,(_ZN39_INTERNAL_49c6255e_4_k_cu_6077859a_27894cuda3std6ranges3__45__cpo9iter_moveE - _ZN39_INTERNAL_49c6255e_4_k_cu_6077859a_27894cuda3std3__48in_placeE)
_ZN39_INTERNAL_49c6255e_4_k_cu_6077859a_27894cuda3std3__48in_placeE:
	.zero		1
	.type		_ZN39_INTERNAL_49c6255e_4_k_cu_6077859a_27894cuda3std6ranges3__45__cpo9iter_moveE,@object
	.size		_ZN39_INTERNAL_49c6255e_4_k_cu_6077859a_27894cuda3std6ranges3__45__cpo9iter_moveE,(_ZN39_INTERNAL_49c6255e_4_k_cu_6077859a_27894cuda3std3__45__cpo5beginE - _ZN39_INTERNAL_49c6255e_4_k_cu_6077859a_27894cuda3std6ranges3__45__cpo9iter_moveE)
_ZN39_INTERNAL_49c6255e_4_k_cu_6077859a_27894cuda3std6ranges3__45__cpo9iter_moveE:
	.zero		1
	.type		_ZN39_INTERNAL_49c6255e_4_k_cu_6077859a_27894cuda3std3__45__cpo5beginE,@object
	.size		_ZN39_INTERNAL_49c6255e_4_k_cu_6077859a_27894cuda3std3__45__cpo5beginE,(_ZN39_INTERNAL_49c6255e_4_k_cu_6077859a_27894cuda3std3__441_GLOBAL__N__49c6255e_4_k_cu_6077859a_27896ignoreE - _ZN39_INTERNAL_49c6255e_4_k_cu_6077859a_27894cuda3std3__45__cpo5beginE)
_ZN39_INTERNAL_49c6255e_4_k_cu_6077859a_27894cuda3std3__45__cpo5beginE:
	.zero		1
	.type		_ZN39_INTERNAL_49c6255e_4_k_cu_6077859a_27894cuda3std3__441_GLOBAL__N__49c6255e_4_k_cu_6077859a_27896ignoreE,@object
	.size		_ZN39_INTERNAL_49c6255e_4_k_cu_6077859a_27894cuda3std3__441_GLOBAL__N__49c6255e_4_k_cu_6077859a_27896ignoreE,(_ZN39_INTERNAL_49c6255e_4_k_cu_6077859a_27894cute7productE - _ZN39_INTERNAL_49c6255e_4_k_cu_6077859a_27894cuda3std3__441_GLOBAL__N__49c6255e_4_k_cu_6077859a_27896ignoreE)
_ZN39_INTERNAL_49c6255e_4_k_cu_6077859a_27894cuda3std3__441_GLOBAL__N__49c6255e_4_k_cu_6077859a_27896ignoreE:
	.zero		1
	.type		_ZN39_INTERNAL_49c6255e_4_k_cu_6077859a_27894cute7productE,@object
	.size		_ZN39_INTERNAL_49c6255e_4_k_cu_6077859a_27894cute7productE,(_ZN39_INTERNAL_49c6255e_4_k_cu_6077859a_27894cuda3std3__45__cpo3endE - _ZN39_INTERNAL_49c6255e_4_k_cu_6077859a_27894cute7productE)
_ZN39_INTERNAL_49c6255e_4_k_cu_6077859a_27894cute7productE:
	.zero		1
	.type		_ZN39_INTERNAL_49c6255e_4_k_cu_6077859a_27894cuda3std3__45__cpo3endE,@object
	.size		_ZN39_INTERNAL_49c6255e_4_k_cu_6077859a_27894cuda3std3__45__cpo3endE,(_ZN39_INTERNAL_49c6255e_4_k_cu_6077859a_27894cuda3std3__419piecewise_constructE - _ZN39_INTERNAL_49c6255e_4_k_cu_6077859a_27894cuda3std3__45__cpo3endE)
_ZN39_INTERNAL_49c6255e_4_k_cu_6077859a_27894cuda3std3__45__cpo3endE:
	.zero		1
	.type		_ZN39_INTERNAL_49c6255e_4_k_cu_6077859a_27894cuda3std3__419piecewise_constructE,@object
	.size		_ZN39_INTERNAL_49c6255e_4_k_cu_6077859a_27894cuda3std3__419piecewise_constructE,(_ZN39_INTERNAL_49c6255e_4_k_cu_6077859a_27894cuda3std3__45__cpo4cendE - _ZN39_INTERNAL_49c6255e_4_k_cu_6077859a_27894cuda3std3__419piecewise_constructE)
_ZN39_INTERNAL_49c6255e_4_k_cu_6077859a_27894cuda3std3__419piecewise_constructE:
	.zero		1
	.type		_ZN39_INTERNAL_49c6255e_4_k_cu_6077859a_27894cuda3std3__45__cpo4cendE,@object
	.size		_ZN39_INTERNAL_49c6255e_4_k_cu_6077859a_27894cuda3std3__45__cpo4cendE,(_ZN39_INTERNAL_49c6255e_4_k_cu_6077859a_27894cuda3std6ranges3__45__cpo4swapE - _ZN39_INTERNAL_49c6255e_4_k_cu_6077859a_27894cuda3std3__45__cpo4cendE)
_ZN39_INTERNAL_49c6255e_4_k_cu_6077859a_27894cuda3std3__45__cpo4cendE:
	.zero		1
	.type		_ZN39_INTERNAL_49c6255e_4_k_cu_6077859a_27894cuda3std6ranges3__45__cpo4swapE,@object
	.size		_ZN39_INTERNAL_49c6255e_4_k_cu_6077859a_27894cuda3std6ranges3__45__cpo4swapE,(.L_10 - _ZN39_INTERNAL_49c6255e_4_k_cu_6077859a_27894cuda3std6ranges3__45__cpo4swapE)
_ZN39_INTERNAL_49c6255e_4_k_cu_6077859a_27894cuda3std6ranges3__45__cpo4swapE:
	.zero		1
.L_10:


//--------------------- .nv.constant0._ZN7cutlass13device_kernelINS_4gemm6kernel13GemmUniversalIN4cute5tupleIJiiiiEEENS1_10collective13CollectiveMmaINS1_41MainloopSm100TmaUmmaWarpSpecializedSparseILi2ELi2ELi1ENS5_IJNS4_1CILi1EEENSA_ILi2EEESB_EEEEENS5_IJNSA_ILi128EEENSA_ILi256EEESF_EEENS_10bfloat16_tENS5_IJNS4_6LayoutINS5_IJiNS5_IJSC_iEEEiEEENS5_IJlNS5_IJSB_SC_EEElEEEEENSJ_INS5_IJNS5_IJNS5_IJNSA_ILi8EEESC_SP_EEEiEEENS5_IJNS5_IJNSA_ILi16EEESC_NSA_ILi4EEEEEEiEEEiEEENS5_IJNS5_IJNS5_IJSF_SS_NSA_ILi2048EEEEEENSA_ILi16384EEEEEENS5_IJNS5_IJSB_NSA_ILi1024EEENSA_ILi32EEEEEElEEElEEEEEEEESI_NS5_IJlSB_lEEENS4_8TiledMMAINS4_8MMA_AtomIJNS4_27SM100_MMA_F16BF16_SS_SPARSEISI_SI_fLi128ELi256ELNS4_4UMMA5MajorE0ELS1D_0ELNS1C_7ScaleInE0ELS1E_0EEEEEENSJ_INS5_IJSB_SB_SB_EEENS5_IJNSA_ILi0EEES1I_S1I_EEEEENS5_IJNS4_10UnderscoreES1L_S1L_EEEEENS4_23SM90_TMA_LOAD_MULTICASTENS4_14ComposedLayoutINS4_7SwizzleILi3ELi4ELi3EEENS4_25smem_sparse_ptr_flag_bitsILi2ELi16EEENSJ_INS5_IJNS5_IJSB_SP_EEENS5_IJSC_NSA_ILi64EEEEEEEEENS5_IJNS5_IJS1I_SF_EEESM_EEEEEEEvNS4_8identityENS4_13SM90_TMA_LOADENS1P_IS1R_NS4_18smem_ptr_flag_bitsILi16EEENSJ_INS5_IJSP_S1V_EEENS5_IJS1V_SB_EEEEEEEvS22_EENS_8epilogue10collective18CollectiveEpilogueINS2B_23Sm100TmaWarpSpecializedILi3ELi2ELi32ELb1ELb0EEEJSH_NS5_IJNSJ_ISF_SB_EENSJ_IS12_SB_EEEEEfNS5_IJSB_llEEEfS2J_NS2B_6fusion15FusionCallbacksIS2F_NS2K_17LinearCombinationIffffLNS_15FloatRoundStyleE2EEESH_S2I_JEEENS4_5SM1004TMEM4LOAD26SM100_TMEM_LOAD_32dp32b32xES23_NS1P_INS1Q_ILi2ELi5ELi2EEENS24_ILi32EEENSJ_INS5_IJS12_ST_EEENS5_IJSB_S12_EEEEEEENS4_39AutoVectorizingCopyWithAssumedAlignmentILi128EEENS4_14SM90_TMA_STOREES2Z_S31_S31_EEEvvEEEEvNT_6ParamsE --------------------------
	.section	.nv.constant0._ZN7cutlass13device_kernelINS_4gemm6kernel13GemmUniversalIN4cute5tupleIJiiiiEEENS1_10collective13CollectiveMmaINS1_41MainloopSm100TmaUmmaWarpSpecializedSparseILi2ELi2ELi1ENS5_IJNS4_1CILi1EEENSA_ILi2EEESB_EEEEENS5_IJNSA_ILi128EEENSA_ILi256EEESF_EEENS_10bfloat16_tENS5_IJNS4_6LayoutINS5_IJiNS5_IJSC_iEEEiEEENS5_IJlNS5_IJSB_SC_EEElEEEEENSJ_INS5_IJNS5_IJNS5_IJNSA_ILi8EEESC_SP_EEEiEEENS5_IJNS5_IJNSA_ILi16EEESC_NSA_ILi4EEEEEEiEEEiEEENS5_IJNS5_IJNS5_IJSF_SS_NSA_ILi2048EEEEEENSA_ILi16384EEEEEENS5_IJNS5_IJSB_NSA_ILi1024EEENSA_ILi32EEEEEElEEElEEEEEEEESI_NS5_IJlSB_lEEENS4_8TiledMMAINS4_8MMA_AtomIJNS4_27SM100_MMA_F16BF16_SS_SPARSEISI_SI_fLi128ELi256ELNS4_4UMMA5MajorE0ELS1D_0ELNS1C_7ScaleInE0ELS1E_0EEEEEENSJ_INS5_IJSB_SB_SB_EEENS5_IJNSA_ILi0EEES1I_S1I_EEEEENS5_IJNS4_10UnderscoreES1L_S1L_EEEEENS4_23SM90_TMA_LOAD_MULTICASTENS4_14ComposedLayoutINS4_7SwizzleILi3ELi4ELi3EEENS4_25smem_sparse_ptr_flag_bitsILi2ELi16EEENSJ_INS5_IJNS5_IJSB_SP_EEENS5_IJSC_NSA_ILi64EEEEEEEEENS5_IJNS5_IJS1I_SF_EEESM_EEEEEEEvNS4_8identityENS4_13SM90_TMA_LOADENS1P_IS1R_NS4_18smem_ptr_flag_bitsILi16EEENSJ_INS5_IJSP_S1V_EEENS5_IJS1V_SB_EEEEEEEvS22_EENS_8epilogue10collective18CollectiveEpilogueINS2B_23Sm100TmaWarpSpecializedILi3ELi2ELi32ELb1ELb0EEEJSH_NS5_IJNSJ_ISF_SB_EENSJ_IS12_SB_EEEEEfNS5_IJSB_llEEEfS2J_NS2B_6fusion15FusionCallbacksIS2F_NS2K_17LinearCombinationIffffLNS_15FloatRoundStyleE2EEESH_S2I_JEEENS4_5SM1004TMEM4LOAD26SM100_TMEM_LOAD_32dp32b32xES23_NS1P_INS1Q_ILi2ELi5ELi2EEENS24_ILi32EEENSJ_INS5_IJS12_ST_EEENS5_IJSB_S12_EEEEEEENS4_39AutoVectorizingCopyWithAssumedAlignmentILi128EEENS4_14SM90_TMA_STOREES2Z_S31_S31_EEEvvEEEEvNT_6ParamsE,"a",@progbits
	.sectionflags	@""
	.align	4
.nv.constant0._ZN7cutlass13device_kernelINS_4gemm6kernel13GemmUniversalIN4cute5tupleIJiiiiEEENS1_10collective13CollectiveMmaINS1_41MainloopSm100TmaUmmaWarpSpecializedSparseILi2ELi2ELi1ENS5_IJNS4_1CILi1EEENSA_ILi2EEESB_EEEEENS5_IJNSA_ILi128EEENSA_ILi256EEESF_EEENS_10bfloat16_tENS5_IJNS4_6LayoutINS5_IJiNS5_IJSC_iEEEiEEENS5_IJlNS5_IJSB_SC_EEElEEEEENSJ_INS5_IJNS5_IJNS5_IJNSA_ILi8EEESC_SP_EEEiEEENS5_IJNS5_IJNSA_ILi16EEESC_NSA_ILi4EEEEEEiEEEiEEENS5_IJNS5_IJNS5_IJSF_SS_NSA_ILi2048EEEEEENSA_ILi16384EEEEEENS5_IJNS5_IJSB_NSA_ILi1024EEENSA_ILi32EEEEEElEEElEEEEEEEESI_NS5_IJlSB_lEEENS4_8TiledMMAINS4_8MMA_AtomIJNS4_27SM100_MMA_F16BF16_SS_SPARSEISI_SI_fLi128ELi256ELNS4_4UMMA5MajorE0ELS1D_0ELNS1C_7ScaleInE0ELS1E_0EEEEEENSJ_INS5_IJSB_SB_SB_EEENS5_IJNSA_ILi0EEES1I_S1I_EEEEENS5_IJNS4_10UnderscoreES1L_S1L_EEEEENS4_23SM90_TMA_LOAD_MULTICASTENS4_14ComposedLayoutINS4_7SwizzleILi3ELi4ELi3EEENS4_25smem_sparse_ptr_flag_bitsILi2ELi16EEENSJ_INS5_IJNS5_IJSB_SP_EEENS5_IJSC_NSA_ILi64EEEEEEEEENS5_IJNS5_IJS1I_SF_EEESM_EEEEEEEvNS4_8identityENS4_13SM90_TMA_LOADENS1P_IS1R_NS4_18smem_ptr_flag_bitsILi16EEENSJ_INS5_IJSP_S1V_EEENS5_IJS1V_SB_EEEEEEEvS22_EENS_8epilogue10collective18CollectiveEpilogueINS2B_23Sm100TmaWarpSpecializedILi3ELi2ELi32ELb1ELb0EEEJSH_NS5_IJNSJ_ISF_SB_EENSJ_IS12_SB_EEEEEfNS5_IJSB_llEEEfS2J_NS2B_6fusion15FusionCallbacksIS2F_NS2K_17LinearCombinationIffffLNS_15FloatRoundStyleE2EEESH_S2I_JEEENS4_5SM1004TMEM4LOAD26SM100_TMEM_LOAD_32dp32b32xES23_NS1P_INS1Q_ILi2ELi5ELi2EEENS24_ILi32EEENSJ_INS5_IJS12_ST_EEENS5_IJSB_S12_EEEEEEENS4_39AutoVectorizingCopyWithAssumedAlignmentILi128EEENS4_14SM90_TMA_STOREES2Z_S31_S31_EEEvvEEEEvNT_6ParamsE:
	.zero		3456


//--------------------- SYMBOLS --------------------------

	.type		.nv.reservedSmem.offset0,@object
	.size		.nv.reservedSmem.offset0,0x4
	.type		.nv.reservedSmem.cap,@object
	.size		.nv.reservedSmem.cap,0x4
	.type		__assertfail,@function
